	.target	sm_90a

	.elftype	@"ET_EXEC"


//--------------------- .note.nv.tkinfo           --------------------------
	.section	.note.nv.tkinfo,"",@"SHT_NOTE"
	.sectionflags	@"SHF_NOTE_NV_TKINFO"
	.tkinfo
        /*0018*/ 	.word	0x00000002
        /*0030*/ 	.string	""
        /*0030*/ 	.string	"ptxas"
        /*0030*/ 	.string	"Cuda compilation tools, release 13.0, V13.0.88"
        /*0030*/ 	.string	"Build cuda_13.0.r13.0/compiler.36424714_0"
        /*0030*/ 	.string	"-arch sm_90a -m 64 "



//--------------------- .note.nv.cuinfo           --------------------------
	.section	.note.nv.cuinfo,"",@"SHT_NOTE"
	.sectionflags	@"SHF_NOTE_NV_CUINFO"
        /*0018*/ 	.short	0x0002
        /*001a*/ 	.short	0x005a
        /*001c*/ 	.short	0x0082
	.zero		2


//--------------------- .nv.info                  --------------------------
	.section	.nv.info,"",@"SHT_CUDA_INFO"
	.align	4


	//----- nvinfo : EIATTR_REGCOUNT
	.align		4
        /*0000*/ 	.byte	0x04, 0x2f
        /*0002*/ 	.short	(.L_15 - .L_14)
	.align		4
.L_14:
        /*0004*/ 	.word	index@(_ZN7cutlass13device_kernelINS_4gemm6kernel13GemmUniversalIN4cute5tupleIJiiiiEEENS1_10collective13CollectiveMmaINS1_34MainloopSm90TmaGmmaWarpSpecializedILi3ENS5_IJNS4_1CILi1EEESB_SB_EEENS1_35KernelTmaWarpSpecializedCooperativeEEENS5_IJNSA_ILi512EEENSA_ILi48EEENSA_ILi128EEEEEEaNS5_IJlSB_lEEEaSJ_NS4_8TiledMMAINS4_8MMA_AtomIJNS4_4SM904GMMA26MMA_64x16x32_S32S8S8_SS_TNEEEENS4_6LayoutINS5_IJNSA_ILi2EEESB_SB_EEENS5_IJSB_NSA_ILi0EEEST_EEEEENS5_IJNS4_10UnderscoreESW_SW_EEEEENS4_13SM90_TMA_LOADENS4_14ComposedLayoutINS4_7SwizzleILi3ELi4ELi3EEENS4_18smem_ptr_flag_bitsILi8EEENSQ_INS5_IJNSA_ILi8EEESH_EEENS5_IJSH_SB_EEEEEEEvNS4_8identityESZ_S19_vS1A_EENS_8epilogue10collective6detail29Sm90TmaWarpSpecializedAdapterINS1D_15DefaultEpilogueIaSJ_SJ_NS1C_6thread17LinearCombinationIaLi1EiiLNS1H_9ScaleType4KindE0ELNS_15FloatRoundStyleE2EaEENS1_15EpilogueDefaultEEEEEvvEEEEvNT_6ParamsE)
        /*0008*/ 	.word	0x000000a8


	//----- nvinfo : EIATTR_FRAME_SIZE
	.align		4
.L_15:
        /*000c*/ 	.byte	0x04, 0x11
        /*000e*/ 	.short	(.L_17 - .L_16)
	.align		4
.L_16:
        /*0010*/ 	.word	index@(_ZN7cutlass13device_kernelINS_4gemm6kernel13GemmUniversalIN4cute5tupleIJiiiiEEENS1_10collective13CollectiveMmaINS1_34MainloopSm90TmaGmmaWarpSpecializedILi3ENS5_IJNS4_1CILi1EEESB_SB_EEENS1_35KernelTmaWarpSpecializedCooperativeEEENS5_IJNSA_ILi512EEENSA_ILi48EEENSA_ILi128EEEEEEaNS5_IJlSB_lEEEaSJ_NS4_8TiledMMAINS4_8MMA_AtomIJNS4_4SM904GMMA26MMA_64x16x32_S32S8S8_SS_TNEEEENS4_6LayoutINS5_IJNSA_ILi2EEESB_SB_EEENS5_IJSB_NSA_ILi0EEEST_EEEEENS5_IJNS4_10UnderscoreESW_SW_EEEEENS4_13SM90_TMA_LOADENS4_14ComposedLayoutINS4_7SwizzleILi3ELi4ELi3EEENS4_18smem_ptr_flag_bitsILi8EEENSQ_INS5_IJNSA_ILi8EEESH_EEENS5_IJSH_SB_EEEEEEEvNS4_8identityESZ_S19_vS1A_EENS_8epilogue10collective6detail29Sm90TmaWarpSpecializedAdapterINS1D_15DefaultEpilogueIaSJ_SJ_NS1C_6thread17LinearCombinationIaLi1EiiLNS1H_9ScaleType4KindE0ELNS_15FloatRoundStyleE2EaEENS1_15EpilogueDefaultEEEEEvvEEEEvNT_6ParamsE)
        /*0014*/ 	.word	0x00000000


	//----- nvinfo : EIATTR_MIN_STACK_SIZE
	.align		4
.L_17:
        /*0018*/ 	.byte	0x04, 0x12
        /*001a*/ 	.short	(.L_19 - .L_18)
	.align		4
.L_18:
        /*001c*/ 	.word	index@(_ZN7cutlass13device_kernelINS_4gemm6kernel13GemmUniversalIN4cute5tupleIJiiiiEEENS1_10collective13CollectiveMmaINS1_34MainloopSm90TmaGmmaWarpSpecializedILi3ENS5_IJNS4_1CILi1EEESB_SB_EEENS1_35KernelTmaWarpSpecializedCooperativeEEENS5_IJNSA_ILi512EEENSA_ILi48EEENSA_ILi128EEEEEEaNS5_IJlSB_lEEEaSJ_NS4_8TiledMMAINS4_8MMA_AtomIJNS4_4SM904GMMA26MMA_64x16x32_S32S8S8_SS_TNEEEENS4_6LayoutINS5_IJNSA_ILi2EEESB_SB_EEENS5_IJSB_NSA_ILi0EEEST_EEEEENS5_IJNS4_10UnderscoreESW_SW_EEEEENS4_13SM90_TMA_LOADENS4_14ComposedLayoutINS4_7SwizzleILi3ELi4ELi3EEENS4_18smem_ptr_flag_bitsILi8EEENSQ_INS5_IJNSA_ILi8EEESH_EEENS5_IJSH_SB_EEEEEEEvNS4_8identityESZ_S19_vS1A_EENS_8epilogue10collective6detail29Sm90TmaWarpSpecializedAdapterINS1D_15DefaultEpilogueIaSJ_SJ_NS1C_6thread17LinearCombinationIaLi1EiiLNS1H_9ScaleType4KindE0ELNS_15FloatRoundStyleE2EaEENS1_15EpilogueDefaultEEEEEvvEEEEvNT_6ParamsE)
        /*0020*/ 	.word	0x00000000
.L_19:


//--------------------- .nv.compat                --------------------------
	.section	.nv.compat,"",@"SHT_CUDA_COMPAT_INFO"
	.align	4
        /*0000*/ 	.byte	0x02, 0x09, 0x01, 0x00, 0x02, 0x02, 0x04, 0x00, 0x02, 0x05, 0x05, 0x00, 0x03, 0x07, 0x01, 0x01
        /*0010*/ 	.byte	0x02, 0x03, 0x01, 0x00, 0x02, 0x06, 0x01, 0x00, 0x04, 0x0b, 0x08, 0x00, 0x00, 0x00, 0x00, 0x00
        /*0020*/ 	.byte	0x00, 0x00, 0x00, 0x00


//--------------------- .nv.info._ZN7cutlass13device_kernelINS_4gemm6kernel13GemmUniversalIN4cute5tupleIJiiiiEEENS1_10collective13CollectiveMmaINS1_34MainloopSm90TmaGmmaWarpSpecializedILi3ENS5_IJNS4_1CILi1EEESB_SB_EEENS1_35KernelTmaWarpSpecializedCooperativeEEENS5_IJNSA_ILi512EEENSA_ILi48EEENSA_ILi128EEEEEEaNS5_IJlSB_lEEEaSJ_NS4_8TiledMMAINS4_8MMA_AtomIJNS4_4SM904GMMA26MMA_64x16x32_S32S8S8_SS_TNEEEENS4_6LayoutINS5_IJNSA_ILi2EEESB_SB_EEENS5_IJSB_NSA_ILi0EEEST_EEEEENS5_IJNS4_10UnderscoreESW_SW_EEEEENS4_13SM90_TMA_LOADENS4_14ComposedLayoutINS4_7SwizzleILi3ELi4ELi3EEENS4_18smem_ptr_flag_bitsILi8EEENSQ_INS5_IJNSA_ILi8EEESH_EEENS5_IJSH_SB_EEEEEEEvNS4_8identityESZ_S19_vS1A_EENS_8epilogue10collective6detail29Sm90TmaWarpSpecializedAdapterINS1D_15DefaultEpilogueIaSJ_SJ_NS1C_6thread17LinearCombinationIaLi1EiiLNS1H_9ScaleType4KindE0ELNS_15FloatRoundStyleE2EaEENS1_15EpilogueDefaultEEEEEvvEEEEvNT_6ParamsE --------------------------
	.section	.nv.info._ZN7cutlass13device_kernelINS_4gemm6kernel13GemmUniversalIN4cute5tupleIJiiiiEEENS1_10collective13CollectiveMmaINS1_34MainloopSm90TmaGmmaWarpSpecializedILi3ENS5_IJNS4_1CILi1EEESB_SB_EEENS1_35KernelTmaWarpSpecializedCooperativeEEENS5_IJNSA_ILi512EEENSA_ILi48EEENSA_ILi128EEEEEEaNS5_IJlSB_lEEEaSJ_NS4_8TiledMMAINS4_8MMA_AtomIJNS4_4SM904GMMA26MMA_64x16x32_S32S8S8_SS_TNEEEENS4_6LayoutINS5_IJNSA_ILi2EEESB_SB_EEENS5_IJSB_NSA_ILi0EEEST_EEEEENS5_IJNS4_10UnderscoreESW_SW_EEEEENS4_13SM90_TMA_LOADENS4_14ComposedLayoutINS4_7SwizzleILi3ELi4ELi3EEENS4_18smem_ptr_flag_bitsILi8EEENSQ_INS5_IJNSA_ILi8EEESH_EEENS5_IJSH_SB_EEEEEEEvNS4_8identityESZ_S19_vS1A_EENS_8epilogue10collective6detail29Sm90TmaWarpSpecializedAdapterINS1D_15DefaultEpilogueIaSJ_SJ_NS1C_6thread17LinearCombinationIaLi1EiiLNS1H_9ScaleType4KindE0ELNS_15FloatRoundStyleE2EaEENS1_15EpilogueDefaultEEEEEvvEEEEvNT_6ParamsE,"",@"SHT_CUDA_INFO"
	.sectionflags	@""
	.align	4


	//----- nvinfo : EIATTR_CUDA_API_VERSION
	.align		4
        /*0000*/ 	.byte	0x04, 0x37
        /*0002*/ 	.short	(.L_21 - .L_20)
.L_20:
        /*0004*/ 	.word	0x00000082


	//----- nvinfo : EIATTR_KPARAM_INFO
	.align		4
.L_21:
        /*0008*/ 	.byte	0x04, 0x17
        /*000a*/ 	.short	(.L_23 - .L_22)
.L_22:
        /*000c*/ 	.word	0x00000000
        /*0010*/ 	.short	0x0000
        /*0012*/ 	.short	0x0070
        /*0014*/ 	.byte	0x00, 0xf0, 0x01, 0x10


	//----- nvinfo : EIATTR_SPARSE_MMA_MASK
	.align		4
.L_23:
        /*0018*/ 	.byte	0x03, 0x50
        /*001a*/ 	.short	0x0000


	//----- nvinfo : EIATTR_MAXREG_COUNT
	.align		4
        /*001c*/ 	.byte	0x03, 0x1b
        /*001e*/ 	.short	0x00a8


	//----- nvinfo : EIATTR_NUM_BARRIERS
	.align		4
        /*0020*/ 	.byte	0x02, 0x4c
        /*0022*/ 	.byte	0x01
	.zero		1


	//----- nvinfo : EIATTR_EXTERNS
	.align		4
        /*0024*/ 	.byte	0x04, 0x0f
        /*0026*/ 	.short	(.L_25 - .L_24)


	//   ....[0]....
	.align		4
.L_24:
        /*0028*/ 	.word	index@(__assertfail)


	//----- nvinfo : EIATTR_MERCURY_ISA_VERSION
	.align		4
.L_25:
        /*002c*/ 	.byte	0x03, 0x5f
        /*002e*/ 	.short	0x0101


	//----- nvinfo : EIATTR_INT_WARP_WIDE_INSTR_OFFSETS
	.align		4
        /*0030*/ 	.byte	0x04, 0x31
        /*0032*/ 	.short	(.L_27 - .L_26)


	//   ....[0]....
.L_26:
        /*0034*/ 	.word	0x000003a0


	//   ....[1]....
        /*0038*/ 	.word	0x000003b0


	//   ....[2]....
        /*003c*/ 	.word	0x000004d0


	//----- nvinfo : EIATTR_COOP_GROUP_MASK_REGIDS
	.align		4
.L_27:
        /*0040*/ 	.byte	0x04, 0x29
        /*0042*/ 	.short	(.L_29 - .L_28)


	//   ....[0]....
.L_28:
        /*0044*/ 	.word	0xffffffff


	//   ....[1]....
        /*0048*/ 	.word	0xffffffff


	//   ....[2]....
        /*004c*/ 	.word	0xffffffff


	//   ....[3]....
        /*0050*/ 	.word	0xffffffff


	//   ....[4]....
        /*0054*/ 	.word	0xffffffff


	//----- nvinfo : EIATTR_COOP_GROUP_INSTR_OFFSETS
	.align		4
.L_29:
        /*0058*/ 	.byte	0x04, 0x28
        /*005a*/ 	.short	(.L_31 - .L_30)


	//   ....[0]....
.L_30:
        /*005c*/ 	.word	0x00000060


	//   ....[1]....
        /*0060*/ 	.word	0x00000070


	//   ....[2]....
        /*0064*/ 	.word	0x00000130


	//   ....[3]....
        /*0068*/ 	.word	0x000002a0


	//   ....[4]....
        /*006c*/ 	.word	0x00001160


	//----- nvinfo : EIATTR_REG_RECONFIG
	.align		4
.L_31:
        /*0070*/ 	.byte	0x01, 0x54
	.zero		2


	//----- nvinfo : EIATTR_SYSCALL_OFFSETS
	.align		4
        /*0074*/ 	.byte	0x04, 0x46
        /*0076*/ 	.short	(.L_33 - .L_32)


	//   ....[0]....
.L_32:
        /*0078*/ 	.word	0x00001330


	//----- nvinfo : EIATTR_MBARRIER_INSTR_OFFSETS
	.align		4
.L_33:
        /*007c*/ 	.byte	0x04, 0x39
        /*007e*/ 	.short	(.L_35 - .L_34)


	//   ....[0]....
.L_34:
        /*0080*/ 	.word	0x00000230
        /*0084*/ 	.word	0x000000ff
        /*0088*/ 	.word	0x00000000
        /*008c*/ 	.short	0x0100
        /*008e*/ 	.byte	0x08
	.zero		1


	//   ....[1]....
        /*0090*/ 	.word	0x00000240
        /*0094*/ 	.word	0x000000ff
        /*0098*/ 	.word	0x00000018
        /*009c*/ 	.short	0x0100
        /*009e*/ 	.byte	0x08
	.zero		1


	//   ....[2]....
        /*00a0*/ 	.word	0x00000250
        /*00a4*/ 	.word	0x000000ff
        /*00a8*/ 	.word	0x00000008
        /*00ac*/ 	.short	0x0100
        /*00ae*/ 	.byte	0x08
	.zero		1


	//   ....[3]....
        /*00b0*/ 	.word	0x00000260
        /*00b4*/ 	.word	0x000000ff
        /*00b8*/ 	.word	0x00000020
        /*00bc*/ 	.short	0x0100
        /*00be*/ 	.byte	0x08
	.zero		1


	//   ....[4]....
        /*00c0*/ 	.word	0x00000270
        /*00c4*/ 	.word	0x000000ff
        /*00c8*/ 	.word	0x00000010
        /*00cc*/ 	.short	0x0100
        /*00ce*/ 	.byte	0x08
	.zero		1


	//   ....[5]....
        /*00d0*/ 	.word	0x00000280
        /*00d4*/ 	.word	0x000000ff
        /*00d8*/ 	.word	0x00000028
        /*00dc*/ 	.short	0x0100
        /*00de*/ 	.byte	0x08
	.zero		1


	//   ....[6]....
        /*00e0*/ 	.word	0x00000550
        /*00e4*/ 	.word	0x000000ff
        /*00e8*/ 	.word	0x00000040
        /*00ec*/ 	.short	0x0100
        /*00ee*/ 	.byte	0x08
	.zero		1


	//   ....[7]....
        /*00f0*/ 	.word	0x000005b0
        /*00f4*/ 	.word	0x000000ff
        /*00f8*/ 	.word	0x00000048
        /*00fc*/ 	.short	0x0100
        /*00fe*/ 	.byte	0x08
	.zero		1


	//   ....[8]....
        /*0100*/ 	.word	0x00001400
        /*0104*/ 	.word	0x00000003
        /*0108*/ 	.word	0x00000000
        /*010c*/ 	.short	0x010a
        /*010e*/ 	.byte	0x3f
	.zero		1


	//   ....[9]....
        /*0110*/ 	.word	0x00001460
        /*0114*/ 	.word	0x00000003
        /*0118*/ 	.word	0x00000000
        /*011c*/ 	.short	0x010a
        /*011e*/ 	.byte	0x3f
	.zero		1


	//   ....[10]....
        /*0120*/ 	.word	0x00002770
        /*0124*/ 	.word	0x00000005
        /*0128*/ 	.word	0x00000000
        /*012c*/ 	.short	0x010a
        /*012e*/ 	.byte	0x3f
	.zero		1


	//   ....[11]....
        /*0130*/ 	.word	0x000027b0
        /*0134*/ 	.word	0x00000005
        /*0138*/ 	.word	0x00000000
        /*013c*/ 	.short	0x010a
        /*013e*/ 	.byte	0x3f
	.zero		1


	//   ....[12]....
        /*0140*/ 	.word	0x000039c0
        /*0144*/ 	.word	0x00000004
        /*0148*/ 	.word	0x00000000
        /*014c*/ 	.short	0x0101
        /*014e*/ 	.byte	0x3f
	.zero		1


	//   ....[13]....
        /*0150*/ 	.word	0x00003b80
        /*0154*/ 	.word	0x00000000
        /*0158*/ 	.word	0x00000000
        /*015c*/ 	.short	0x0101
        /*015e*/ 	.byte	0x3f
	.zero		1


	//   ....[14]....
        /*0160*/ 	.word	0x0000a380
        /*0164*/ 	.word	0x0000000e
        /*0168*/ 	.word	0x00000018
        /*016c*/ 	.short	0x010a
        /*016e*/ 	.byte	0x3f
	.zero		1


	//   ....[15]....
        /*0170*/ 	.word	0x0000a710
        /*0174*/ 	.word	0x00000006
        /*0178*/ 	.word	0x00000048
        /*017c*/ 	.short	0x0101
        /*017e*/ 	.byte	0x3f
	.zero		1


	//   ....[16]....
        /*0180*/ 	.word	0x0000ae30
        /*0184*/ 	.word	0x00000007
        /*0188*/ 	.word	0x00000000
        /*018c*/ 	.short	0x010a
        /*018e*/ 	.byte	0x3f
	.zero		1


	//   ....[17]....
        /*0190*/ 	.word	0x0000aeb0
        /*0194*/ 	.word	0x00000009
        /*0198*/ 	.word	0x00000000
        /*019c*/ 	.short	0x010a
        /*019e*/ 	.byte	0x3f
	.zero		1


	//   ....[18]....
        /*01a0*/ 	.word	0x0000af40
        /*01a4*/ 	.word	0x00000003
        /*01a8*/ 	.word	0x00000000
        /*01ac*/ 	.short	0x010a
        /*01ae*/ 	.byte	0x3f
	.zero		1


	//   ....[19]....
        /*01b0*/ 	.word	0x0000afa0
        /*01b4*/ 	.word	0x00000003
        /*01b8*/ 	.word	0x00000000
        /*01bc*/ 	.short	0x010a
        /*01be*/ 	.byte	0x3f
	.zero		1


	//   ....[20]....
        /*01c0*/ 	.word	0x0000aff0
        /*01c4*/ 	.word	0x00000005
        /*01c8*/ 	.word	0x00000000
        /*01cc*/ 	.short	0x010a
        /*01ce*/ 	.byte	0x3f
	.zero		1


	//   ....[21]....
        /*01d0*/ 	.word	0x0000b0c0
        /*01d4*/ 	.word	0x0000000e
        /*01d8*/ 	.word	0x00000018
        /*01dc*/ 	.short	0x010a
        /*01de*/ 	.byte	0x3f
	.zero		1


	//   ....[22]....
        /*01e0*/ 	.word	0x0000b190
        /*01e4*/ 	.word	0x00000007
        /*01e8*/ 	.word	0x00000000
        /*01ec*/ 	.short	0x010a
        /*01ee*/ 	.byte	0x3f
	.zero		1


	//   ....[23]....
        /*01f0*/ 	.word	0x0000b1e0
        /*01f4*/ 	.word	0x00000009
        /*01f8*/ 	.word	0x00000000
        /*01fc*/ 	.short	0x010a
        /*01fe*/ 	.byte	0x3f
	.zero		1


	//----- nvinfo : EIATTR_NUM_MBARRIERS
	.align		4
.L_35:
        /*0200*/ 	.byte	0x03, 0x38
        /*0202*/ 	.short	0x0008


	//----- nvinfo : EIATTR_EXIT_INSTR_OFFSETS
	.align		4
        /*0204*/ 	.byte	0x04, 0x1c
        /*0206*/ 	.short	(.L_37 - .L_36)


	//   ....[0]....
.L_36:
        /*0208*/ 	.word	0x00000650


	//   ....[1]....
        /*020c*/ 	.word	0x00000f10


	//   ....[2]....
        /*0210*/ 	.word	0x00009a60


	//   ....[3]....
        /*0214*/ 	.word	0x0000a090


	//   ....[4]....
        /*0218*/ 	.word	0x0000af90


	//----- nvinfo : EIATTR_MAX_THREADS
	.align		4
.L_37:
        /*021c*/ 	.byte	0x04, 0x05
        /*021e*/ 	.short	(.L_39 - .L_38)
.L_38:
        /*0220*/ 	.word	0x00000180
        /*0224*/ 	.word	0x00000001
        /*0228*/ 	.word	0x00000001


	//----- nvinfo : EIATTR_CRS_STACK_SIZE
	.align		4
.L_39:
        /*022c*/ 	.byte	0x04, 0x1e
        /*022e*/ 	.short	(.L_41 - .L_40)
.L_40:
        /*0230*/ 	.word	0x00000000


	//----- nvinfo : EIATTR_CBANK_PARAM_SIZE
	.align		4
.L_41:
        /*0234*/ 	.byte	0x03, 0x19
        /*0236*/ 	.short	0x0470


	//----- nvinfo : EIATTR_PARAM_CBANK
	.align		4
        /*0238*/ 	.byte	0x04, 0x0a
        /*023a*/ 	.short	(.L_43 - .L_42)
	.align		4
.L_42:
        /*023c*/ 	.word	index@(.nv.constant0._ZN7cutlass13device_kernelINS_4gemm6kernel13GemmUniversalIN4cute5tupleIJiiiiEEENS1_10collective13CollectiveMmaINS1_34MainloopSm90TmaGmmaWarpSpecializedILi3ENS5_IJNS4_1CILi1EEESB_SB_EEENS1_35KernelTmaWarpSpecializedCooperativeEEENS5_IJNSA_ILi512EEENSA_ILi48EEENSA_ILi128EEEEEEaNS5_IJlSB_lEEEaSJ_NS4_8TiledMMAINS4_8MMA_AtomIJNS4_4SM904GMMA26MMA_64x16x32_S32S8S8_SS_TNEEEENS4_6LayoutINS5_IJNSA_ILi2EEESB_SB_EEENS5_IJSB_NSA_ILi0EEEST_EEEEENS5_IJNS4_10UnderscoreESW_SW_EEEEENS4_13SM90_TMA_LOADENS4_14ComposedLayoutINS4_7SwizzleILi3ELi4ELi3EEENS4_18smem_ptr_flag_bitsILi8EEENSQ_INS5_IJNSA_ILi8EEESH_EEENS5_IJSH_SB_EEEEEEEvNS4_8identityESZ_S19_vS1A_EENS_8epilogue10collective6detail29Sm90TmaWarpSpecializedAdapterINS1D_15DefaultEpilogueIaSJ_SJ_NS1C_6thread17LinearCombinationIaLi1EiiLNS1H_9ScaleType4KindE0ELNS_15FloatRoundStyleE2EaEENS1_15EpilogueDefaultEEEEEvvEEEEvNT_6ParamsE)
        /*0240*/ 	.short	0x0210
        /*0242*/ 	.short	0x0470


	//----- nvinfo : EIATTR_SW_WAR
	.align		4
.L_43:
        /*0244*/ 	.byte	0x04, 0x36
        /*0246*/ 	.short	(.L_45 - .L_44)
.L_44:
        /*0248*/ 	.word	0x00000008
.L_45:


//--------------------- .nv.callgraph             --------------------------
	.section	.nv.callgraph,"",@"SHT_CUDA_CALLGRAPH"
	.align	4
	.sectionentsize	8
	.align		4
        /*0000*/ 	.word	0x00000000
	.align		4
        /*0004*/ 	.word	0xffffffff
	.align		4
        /*0008*/ 	.word	index@(_ZN7cutlass13device_kernelINS_4gemm6kernel13GemmUniversalIN4cute5tupleIJiiiiEEENS1_10collective13CollectiveMmaINS1_34MainloopSm90TmaGmmaWarpSpecializedILi3ENS5_IJNS4_1CILi1EEESB_SB_EEENS1_35KernelTmaWarpSpecializedCooperativeEEENS5_IJNSA_ILi512EEENSA_ILi48EEENSA_ILi128EEEEEEaNS5_IJlSB_lEEEaSJ_NS4_8TiledMMAINS4_8MMA_AtomIJNS4_4SM904GMMA26MMA_64x16x32_S32S8S8_SS_TNEEEENS4_6LayoutINS5_IJNSA_ILi2EEESB_SB_EEENS5_IJSB_NSA_ILi0EEEST_EEEEENS5_IJNS4_10UnderscoreESW_SW_EEEEENS4_13SM90_TMA_LOADENS4_14ComposedLayoutINS4_7SwizzleILi3ELi4ELi3EEENS4_18smem_ptr_flag_bitsILi8EEENSQ_INS5_IJNSA_ILi8EEESH_EEENS5_IJSH_SB_EEEEEEEvNS4_8identityESZ_S19_vS1A_EENS_8epilogue10collective6detail29Sm90TmaWarpSpecializedAdapterINS1D_15DefaultEpilogueIaSJ_SJ_NS1C_6thread17LinearCombinationIaLi1EiiLNS1H_9ScaleType4KindE0ELNS_15FloatRoundStyleE2EaEENS1_15EpilogueDefaultEEEEEvvEEEEvNT_6ParamsE)
	.align		4
        /*000c*/ 	.word	index@(__assertfail)
	.align		4
        /*0010*/ 	.word	0x00000000
	.align		4
        /*0014*/ 	.word	0xfffffffe
	.align		4
        /*0018*/ 	.word	0x00000000
	.align		4
        /*001c*/ 	.word	0xfffffffd
	.align		4
        /*0020*/ 	.word	0x00000000
	.align		4
        /*0024*/ 	.word	0xfffffffc


//--------------------- .nv.constant4             --------------------------
	.section	.nv.constant4,"a",@progbits
	.align	8
	.align		8
.nv.constant4:
        /*0000*/ 	.dword	__assertfail
	.align		8
        /*0008*/ 	.dword	__unnamed_1
	.align		8
        /*0010*/ 	.dword	_ZN40_INTERNAL_389c064f_4_k_cu_c16a841a_158864cuda3std3__45__cpo5beginE
	.align		8
        /*0018*/ 	.dword	_ZN40_INTERNAL_389c064f_4_k_cu_c16a841a_158864cuda3std3__45__cpo3endE
	.align		8
        /*0020*/ 	.dword	_ZN40_INTERNAL_389c064f_4_k_cu_c16a841a_158864cuda3std3__45__cpo6cbeginE
	.align		8
        /*0028*/ 	.dword	_ZN40_INTERNAL_389c064f_4_k_cu_c16a841a_158864cuda3std3__45__cpo4cendE
	.align		8
        /*0030*/ 	.dword	_ZN40_INTERNAL_389c064f_4_k_cu_c16a841a_158864cuda3std3__442_GLOBAL__N__389c064f_4_k_cu_c16a841a_158866ignoreE
	.align		8
        /*0038*/ 	.dword	_ZN40_INTERNAL_389c064f_4_k_cu_c16a841a_158864cuda3std3__419piecewise_constructE
	.align		8
        /*0040*/ 	.dword	_ZN40_INTERNAL_389c064f_4_k_cu_c16a841a_158864cuda3std3__48in_placeE
	.align		8
        /*0048*/ 	.dword	_ZN40_INTERNAL_389c064f_4_k_cu_c16a841a_158864cuda3std6ranges3__45__cpo4swapE
	.align		8
        /*0050*/ 	.dword	_ZN40_INTERNAL_389c064f_4_k_cu_c16a841a_158864cuda3std6ranges3__45__cpo9iter_moveE
	.align		8
        /*0058*/ 	.dword	_ZN40_INTERNAL_389c064f_4_k_cu_c16a841a_158864cute7productE
	.align		8
        /*0060*/ 	.dword	_ZN40_INTERNAL_389c064f_4_k_cu_c16a841a_158864cute1_E
	.align		8
        /*0068*/ 	.dword	$str$22
	.align		8
        /*0070*/ 	.dword	$str$23


//--------------------- .text._ZN7cutlass13device_kernelINS_4gemm6kernel13GemmUniversalIN4cute5tupleIJiiiiEEENS1_10collective13CollectiveMmaINS1_34MainloopSm90TmaGmmaWarpSpecializedILi3ENS5_IJNS4_1CILi1EEESB_SB_EEENS1_35KernelTmaWarpSpecializedCooperativeEEENS5_IJNSA_ILi512EEENSA_ILi48EEENSA_ILi128EEEEEEaNS5_IJlSB_lEEEaSJ_NS4_8TiledMMAINS4_8MMA_AtomIJNS4_4SM904GMMA26MMA_64x16x32_S32S8S8_SS_TNEEEENS4_6LayoutINS5_IJNSA_ILi2EEESB_SB_EEENS5_IJSB_NSA_ILi0EEEST_EEEEENS5_IJNS4_10UnderscoreESW_SW_EEEEENS4_13SM90_TMA_LOADENS4_14ComposedLayoutINS4_7SwizzleILi3ELi4ELi3EEENS4_18smem_ptr_flag_bitsILi8EEENSQ_INS5_IJNSA_ILi8EEESH_EEENS5_IJSH_SB_EEEEEEEvNS4_8identityESZ_S19_vS1A_EENS_8epilogue10collective6detail29Sm90TmaWarpSpecializedAdapterINS1D_15DefaultEpilogueIaSJ_SJ_NS1C_6thread17LinearCombinationIaLi1EiiLNS1H_9ScaleType4KindE0ELNS_15FloatRoundStyleE2EaEENS1_15EpilogueDefaultEEEEEvvEEEEvNT_6ParamsE --------------------------
	.section	.text._ZN7cutlass13device_kernelINS_4gemm6kernel13GemmUniversalIN4cute5tupleIJiiiiEEENS1_10collective13CollectiveMmaINS1_34MainloopSm90TmaGmmaWarpSpecializedILi3ENS5_IJNS4_1CILi1EEESB_SB_EEENS1_35KernelTmaWarpSpecializedCooperativeEEENS5_IJNSA_ILi512EEENSA_ILi48EEENSA_ILi128EEEEEEaNS5_IJlSB_lEEEaSJ_NS4_8TiledMMAINS4_8MMA_AtomIJNS4_4SM904GMMA26MMA_64x16x32_S32S8S8_SS_TNEEEENS4_6LayoutINS5_IJNSA_ILi2EEESB_SB_EEENS5_IJSB_NSA_ILi0EEEST_EEEEENS5_IJNS4_10UnderscoreESW_SW_EEEEENS4_13SM90_TMA_LOADENS4_14ComposedLayoutINS4_7SwizzleILi3ELi4ELi3EEENS4_18smem_ptr_flag_bitsILi8EEENSQ_INS5_IJNSA_ILi8EEESH_EEENS5_IJSH_SB_EEEEEEEvNS4_8identityESZ_S19_vS1A_EENS_8epilogue10collective6detail29Sm90TmaWarpSpecializedAdapterINS1D_15DefaultEpilogueIaSJ_SJ_NS1C_6thread17LinearCombinationIaLi1EiiLNS1H_9ScaleType4KindE0ELNS_15FloatRoundStyleE2EaEENS1_15EpilogueDefaultEEEEEvvEEEEvNT_6ParamsE,"ax",@progbits
	.align	128
.text._ZN7cutlass13device_kernelINS_4gemm6kernel13GemmUniversalIN4cute5tupleIJiiiiEEENS1_10collective13CollectiveMmaINS1_34MainloopSm90TmaGmmaWarpSpecializedILi3ENS5_IJNS4_1CILi1EEESB_SB_EEENS1_35KernelTmaWarpSpecializedCooperativeEEENS5_IJNSA_ILi512EEENSA_ILi48EEENSA_ILi128EEEEEEaNS5_IJlSB_lEEEaSJ_NS4_8TiledMMAINS4_8MMA_AtomIJNS4_4SM904GMMA26MMA_64x16x32_S32S8S8_SS_TNEEEENS4_6LayoutINS5_IJNSA_ILi2EEESB_SB_EEENS5_IJSB_NSA_ILi0EEEST_EEEEENS5_IJNS4_10UnderscoreESW_SW_EEEEENS4_13SM90_TMA_LOADENS4_14ComposedLayoutINS4_7SwizzleILi3ELi4ELi3EEENS4_18smem_ptr_flag_bitsILi8EEENSQ_INS5_IJNSA_ILi8EEESH_EEENS5_IJSH_SB_EEEEEEEvNS4_8identityESZ_S19_vS1A_EENS_8epilogue10collective6detail29Sm90TmaWarpSpecializedAdapterINS1D_15DefaultEpilogueIaSJ_SJ_NS1C_6thread17LinearCombinationIaLi1EiiLNS1H_9ScaleType4KindE0ELNS_15FloatRoundStyleE2EaEENS1_15EpilogueDefaultEEEEEvvEEEEvNT_6ParamsE:
        .type           _ZN7cutlass13device_kernelINS_4gemm6kernel13GemmUniversalIN4cute5tupleIJiiiiEEENS1_10collective13CollectiveMmaINS1_34MainloopSm90TmaGmmaWarpSpecializedILi3ENS5_IJNS4_1CILi1EEESB_SB_EEENS1_35KernelTmaWarpSpecializedCooperativeEEENS5_IJNSA_ILi512EEENSA_ILi48EEENSA_ILi128EEEEEEaNS5_IJlSB_lEEEaSJ_NS4_8TiledMMAINS4_8MMA_AtomIJNS4_4SM904GMMA26MMA_64x16x32_S32S8S8_SS_TNEEEENS4_6LayoutINS5_IJNSA_ILi2EEESB_SB_EEENS5_IJSB_NSA_ILi0EEEST_EEEEENS5_IJNS4_10UnderscoreESW_SW_EEEEENS4_13SM90_TMA_LOADENS4_14ComposedLayoutINS4_7SwizzleILi3ELi4ELi3EEENS4_18smem_ptr_flag_bitsILi8EEENSQ_INS5_IJNSA_ILi8EEESH_EEENS5_IJSH_SB_EEEEEEEvNS4_8identityESZ_S19_vS1A_EENS_8epilogue10collective6detail29Sm90TmaWarpSpecializedAdapterINS1D_15DefaultEpilogueIaSJ_SJ_NS1C_6thread17LinearCombinationIaLi1EiiLNS1H_9ScaleType4KindE0ELNS_15FloatRoundStyleE2EaEENS1_15EpilogueDefaultEEEEEvvEEEEvNT_6ParamsE,@function
        .size           _ZN7cutlass13device_kernelINS_4gemm6kernel13GemmUniversalIN4cute5tupleIJiiiiEEENS1_10collective13CollectiveMmaINS1_34MainloopSm90TmaGmmaWarpSpecializedILi3ENS5_IJNS4_1CILi1EEESB_SB_EEENS1_35KernelTmaWarpSpecializedCooperativeEEENS5_IJNSA_ILi512EEENSA_ILi48EEENSA_ILi128EEEEEEaNS5_IJlSB_lEEEaSJ_NS4_8TiledMMAINS4_8MMA_AtomIJNS4_4SM904GMMA26MMA_64x16x32_S32S8S8_SS_TNEEEENS4_6LayoutINS5_IJNSA_ILi2EEESB_SB_EEENS5_IJSB_NSA_ILi0EEEST_EEEEENS5_IJNS4_10UnderscoreESW_SW_EEEEENS4_13SM90_TMA_LOADENS4_14ComposedLayoutINS4_7SwizzleILi3ELi4ELi3EEENS4_18smem_ptr_flag_bitsILi8EEENSQ_INS5_IJNSA_ILi8EEESH_EEENS5_IJSH_SB_EEEEEEEvNS4_8identityESZ_S19_vS1A_EENS_8epilogue10collective6detail29Sm90TmaWarpSpecializedAdapterINS1D_15DefaultEpilogueIaSJ_SJ_NS1C_6thread17LinearCombinationIaLi1EiiLNS1H_9ScaleType4KindE0ELNS_15FloatRoundStyleE2EaEENS1_15EpilogueDefaultEEEEEvvEEEEvNT_6ParamsE,(.L_x_148 - _ZN7cutlass13device_kernelINS_4gemm6kernel13GemmUniversalIN4cute5tupleIJiiiiEEENS1_10collective13CollectiveMmaINS1_34MainloopSm90TmaGmmaWarpSpecializedILi3ENS5_IJNS4_1CILi1EEESB_SB_EEENS1_35KernelTmaWarpSpecializedCooperativeEEENS5_IJNSA_ILi512EEENSA_ILi48EEENSA_ILi128EEEEEEaNS5_IJlSB_lEEEaSJ_NS4_8TiledMMAINS4_8MMA_AtomIJNS4_4SM904GMMA26MMA_64x16x32_S32S8S8_SS_TNEEEENS4_6LayoutINS5_IJNSA_ILi2EEESB_SB_EEENS5_IJSB_NSA_ILi0EEEST_EEEEENS5_IJNS4_10UnderscoreESW_SW_EEEEENS4_13SM90_TMA_LOADENS4_14ComposedLayoutINS4_7SwizzleILi3ELi4ELi3EEENS4_18smem_ptr_flag_bitsILi8EEENSQ_INS5_IJNSA_ILi8EEESH_EEENS5_IJSH_SB_EEEEEEEvNS4_8identityESZ_S19_vS1A_EENS_8epilogue10collective6detail29Sm90TmaWarpSpecializedAdapterINS1D_15DefaultEpilogueIaSJ_SJ_NS1C_6thread17LinearCombinationIaLi1EiiLNS1H_9ScaleType4KindE0ELNS_15FloatRoundStyleE2EaEENS1_15EpilogueDefaultEEEEEvvEEEEvNT_6ParamsE)
        .other          _ZN7cutlass13device_kernelINS_4gemm6kernel13GemmUniversalIN4cute5tupleIJiiiiEEENS1_10collective13CollectiveMmaINS1_34MainloopSm90TmaGmmaWarpSpecializedILi3ENS5_IJNS4_1CILi1EEESB_SB_EEENS1_35KernelTmaWarpSpecializedCooperativeEEENS5_IJNSA_ILi512EEENSA_ILi48EEENSA_ILi128EEEEEEaNS5_IJlSB_lEEEaSJ_NS4_8TiledMMAINS4_8MMA_AtomIJNS4_4SM904GMMA26MMA_64x16x32_S32S8S8_SS_TNEEEENS4_6LayoutINS5_IJNSA_ILi2EEESB_SB_EEENS5_IJSB_NSA_ILi0EEEST_EEEEENS5_IJNS4_10UnderscoreESW_SW_EEEEENS4_13SM90_TMA_LOADENS4_14ComposedLayoutINS4_7SwizzleILi3ELi4ELi3EEENS4_18smem_ptr_flag_bitsILi8EEENSQ_INS5_IJNSA_ILi8EEESH_EEENS5_IJSH_SB_EEEEEEEvNS4_8identityESZ_S19_vS1A_EENS_8epilogue10collective6detail29Sm90TmaWarpSpecializedAdapterINS1D_15DefaultEpilogueIaSJ_SJ_NS1C_6thread17LinearCombinationIaLi1EiiLNS1H_9ScaleType4KindE0ELNS_15FloatRoundStyleE2EaEENS1_15EpilogueDefaultEEEEEvvEEEEvNT_6ParamsE,@"STO_CUDA_ENTRY STV_DEFAULT"
_ZN7cutlass13device_kernelINS_4gemm6kernel13GemmUniversalIN4cute5tupleIJiiiiEEENS1_10collective13CollectiveMmaINS1_34MainloopSm90TmaGmmaWarpSpecializedILi3ENS5_IJNS4_1CILi1EEESB_SB_EEENS1_35KernelTmaWarpSpecializedCooperativeEEENS5_IJNSA_ILi512EEENSA_ILi48EEENSA_ILi128EEEEEEaNS5_IJlSB_lEEEaSJ_NS4_8TiledMMAINS4_8MMA_AtomIJNS4_4SM904GMMA26MMA_64x16x32_S32S8S8_SS_TNEEEENS4_6LayoutINS5_IJNSA_ILi2EEESB_SB_EEENS5_IJSB_NSA_ILi0EEEST_EEEEENS5_IJNS4_10UnderscoreESW_SW_EEEEENS4_13SM90_TMA_LOADENS4_14ComposedLayoutINS4_7SwizzleILi3ELi4ELi3EEENS4_18smem_ptr_flag_bitsILi8EEENSQ_INS5_IJNSA_ILi8EEESH_EEENS5_IJSH_SB_EEEEEEEvNS4_8identityESZ_S19_vS1A_EENS_8epilogue10collective6detail29Sm90TmaWarpSpecializedAdapterINS1D_15DefaultEpilogueIaSJ_SJ_NS1C_6thread17LinearCombinationIaLi1EiiLNS1H_9ScaleType4KindE0ELNS_15FloatRoundStyleE2EaEENS1_15EpilogueDefaultEEEEEvvEEEEvNT_6ParamsE:
[----:B------:R-:W0:Y:S01]  /*0000*/  LDC R1, c[0x0][0x28] ;  /* 0x00000a00ff017b82 */ /* 0x000e220000000800 */
[----:B------:R-:W1:Y:S01]  /*0010*/  S2R R18, SR_TID.X ;  /* 0x0000000000127919 */ /* 0x000e620000002100 */
[----:B------:R-:W-:Y:S01]  /*0020*/  ELECT P0, URZ, PT ;  /* 0x00000000003f782f */ /* 0x000fe20003800000 */
[----:B------:R-:W-:Y:S01]  /*0030*/  BSSY B0, `(.L_x_0) ;  /* 0x000000f000007945 */ /* 0x000fe20003800000 */
[--C-:B-1----:R-:W-:Y:S02]  /*0040*/  SHF.R.U32.HI R0, RZ, 0x5, R18.reuse ;  /* 0x00000005ff007819 */ /* 0x102fe40000011612 */
[----:B------:R-:W-:-:S03]  /*0050*/  SHF.R.U32.HI R7, RZ, 0x7, R18 ;  /* 0x00000007ff077819 */ /* 0x000fc60000011612 */
[----:B------:R-:W1:Y:S04]  /*0060*/  SHFL.IDX PT, R3, R0, RZ, 0x1f ;  /* 0x00001fff00037589 */ /* 0x000e6800000e0000 */
[----:B------:R2:W3:Y:S01]  /*0070*/  SHFL.IDX PT, R10, R7, RZ, 0x1f ;  /* 0x00001fff070a7589 */ /* 0x0004e200000e0000 */
[----:B-1----:R-:W-:-:S13]  /*0080*/  ISETP.NE.OR P0, PT, R3, RZ, !P0 ;  /* 0x000000ff0300720c */ /* 0x002fda0004705670 */
[----:B0-23--:R-:W-:Y:S05]  /*0090*/  @P0 BRA `(.L_x_1) ;  /* 0x0000000000200947 */ /* 0x00dfea0003800000 */
[----:B------:R-:W-:Y:S02]  /*00a0*/  ULDC.64 UR4, c[0x0][0x198] ;  /* 0x0000660000047ab9 */ /* 0x000fe40000000a00 */
[----:B------:R-:W-:Y:S02]  /*00b0*/  UIADD3 UR6, UP0, UR4, 0xf0, URZ ;  /* 0x000000f004067890 */ /* 0x000fe4000ff1e03f */
[----:B------:R-:W-:Y:S02]  /*00c0*/  UIADD3 UR4, UP1, UR4, 0x1f0, URZ ;  /* 0x000001f004047890 */ /* 0x000fe4000ff3e03f */
[----:B------:R-:W-:Y:S02]  /*00d0*/  UIADD3.X UR7, URZ, UR5, URZ, UP0, !UPT ;  /* 0x000000053f077290 */ /* 0x000fe400087fe43f */
[----:B------:R-:W-:-:S07]  /*00e0*/  UIADD3.X UR5, URZ, UR5, URZ, UP1, !UPT ;  /* 0x000000053f057290 */ /* 0x000fce0008ffe43f */
[----:B------:R0:W-:Y:S02]  /*00f0*/  UTMACCTL.PF [UR6] ;  /* 0x00000000060079b9 */ /* 0x0001e40008040000 */
[----:B------:R0:W-:Y:S02]  /*0100*/  UTMACCTL.PF [UR4] ;  /* 0x00000000040079b9 */ /* 0x0001e40008040000 */
[----:B0-----:R-:W-:Y:S01]  /*0110*/  NOP ;  /* 0x0000000000007918 */ /* 0x001fe20000000000 */
.L_x_1:
[----:B------:R-:W-:Y:S05]  /*0120*/  BSYNC B0 ;  /* 0x0000000000007941 */ /* 0x000fea0003800000 */
.L_x_0:
[----:B------:R-:W0:Y:S02]  /*0130*/  SHFL.IDX PT, R2, R0, RZ, 0x1f ;  /* 0x00001fff00027589 */ /* 0x000e2400000e0000 */
[----:B0-----:R-:W-:-:S13]  /*0140*/  ISETP.NE.AND P0, PT, R2, RZ, PT ;  /* 0x000000ff0200720c */ /* 0x001fda0003f05270 */
[----:B------:R-:W-:Y:S05]  /*0150*/  @P0 BRA `(.L_x_2) ;  /* 0x0000000000500947 */ /* 0x000fea0003800000 */
[----:B------:R-:W0:Y:S01]  /*0160*/  S2UR UR8, SR_CgaCtaId ;  /* 0x00000000000879c3 */ /* 0x000e220000008800 */
[----:B------:R-:W-:Y:S01]  /*0170*/  UMOV UR4, 0x400 ;  /* 0x0000040000047882 */ /* 0x000fe20000000000 */
[----:B------:R-:W-:Y:S01]  /*0180*/  UMOV UR5, 0x1 ;  /* 0x0000000100057882 */ /* 0x000fe20000000000 */
[----:B------:R-:W-:Y:S01]  /*0190*/  UMOV UR6, 0x100 ;  /* 0x0000010000067882 */ /* 0x000fe20000000000 */
[----:B------:R-:W-:Y:S01]  /*01a0*/  ELECT P0, URZ, PT ;  /* 0x00000000003f782f */ /* 0x000fe20003800000 */
[----:B------:R-:W-:-:S04]  /*01b0*/  UIADD3 UR6, -UR6, 0x100000, URZ ;  /* 0x0010000006067890 */ /* 0x000fc8000fffe13f */
[----:B------:R-:W-:Y:S02]  /*01c0*/  USHF.L.U32 UR7, UR6, 0xb, URZ ;  /* 0x0000000b06077899 */ /* 0x000fe4000800063f */
[----:B------:R-:W-:Y:S02]  /*01d0*/  USHF.L.U32 UR6, UR6, 0x1, URZ ;  /* 0x0000000106067899 */ /* 0x000fe4000800063f */
[----:B0-----:R-:W-:Y:S02]  /*01e0*/  ULEA UR8, UR8, UR4, 0x18 ;  /* 0x0000000408087291 */ /* 0x001fe4000f8ec03f */
[----:B------:R-:W-:-:S04]  /*01f0*/  UIADD3 UR4, -UR5, 0x100000, URZ ;  /* 0x0010000005047890 */ /* 0x000fc8000fffe13f */
[----:B------:R-:W-:Y:S02]  /*0200*/  USHF.L.U32 UR5, UR4, 0xb, URZ ;  /* 0x0000000b04057899 */ /* 0x000fe4000800063f */
[----:B------:R-:W-:Y:S01]  /*0210*/  USHF.L.U32 UR4, UR4, 0x1, URZ ;  /* 0x0000000104047899 */ /* 0x000fe2000800063f */
[----:B------:R-:W0:Y:S11]  /*0220*/  FENCE.VIEW.ASYNC.S ;  /* 0x00000000000073c6 */ /* 0x000e360000000000 */
[----:B0-----:R0:W1:Y:S01]  /*0230*/  SYNCS.EXCH.64 URZ, [UR8], UR4 ;  /* 0x00000004083f75b2 */ /* 0x0010620008000100 */
[----:B------:R0:W2:Y:S01]  /*0240*/  SYNCS.EXCH.64 URZ, [UR8+0x18], UR6 ;  /* 0x00001806083f75b2 */ /* 0x0000a20008000100 */
[----:B------:R0:W3:Y:S01]  /*0250*/  SYNCS.EXCH.64 URZ, [UR8+0x8], UR4 ;  /* 0x00000804083f75b2 */ /* 0x0000e20008000100 */
[----:B------:R0:W4:Y:S01]  /*0260*/  SYNCS.EXCH.64 URZ, [UR8+0x20], UR6 ;  /* 0x00002006083f75b2 */ /* 0x0001220008000100 */
[----:B------:R0:W0:Y:S01]  /*0270*/  SYNCS.EXCH.64 URZ, [UR8+0x10], UR4 ;  /* 0x00001004083f75b2 */ /* 0x0000220008000100 */
[----:B------:R0:W0:Y:S01]  /*0280*/  SYNCS.EXCH.64 URZ, [UR8+0x28], UR6 ;  /* 0x00002806083f75b2 */ /* 0x0000220008000100 */
[----:B------:R-:W-:Y:S01]  /*0290*/  NOP ;  /* 0x0000000000007918 */ /* 0x000fe20000000000 */
.L_x_2:
[----:B------:R-:W5:Y:S01]  /*02a0*/  SHFL.IDX PT, R0, R0, RZ, 0x1f ;  /* 0x00001fff00007589 */ /* 0x000f6200000e0000 */
[----:B------:R-:W-:Y:S01]  /*02b0*/  ELECT P0, URZ, PT ;  /* 0x00000000003f782f */ /* 0x000fe20003800000 */
[----:B------:R-:W1:Y:S01]  /*02c0*/  LDC R2, c[0x0][0x65c] ;  /* 0x00019700ff027b82 */ /* 0x000e620000000800 */
[----:B0-----:R-:W-:Y:S01]  /*02d0*/  UMOV UR4, 0x20 ;  /* 0x0000002000047882 */ /* 0x001fe20000000000 */
[----:B------:R-:W0:Y:S01]  /*02e0*/  S2R R6, SR_CTAID.Y ;  /* 0x0000000000067919 */ /* 0x000e220000002600 */
[----:B------:R-:W-:Y:S01]  /*02f0*/  NOP ;  /* 0x0000000000007918 */ /* 0x000fe20000000000 */
[----:B------:R-:W-:Y:S01]  /*0300*/  ISETP.NE.AND P2, PT, R10, RZ, PT ;  /* 0x000000ff0a00720c */ /* 0x000fe20003f45270 */
[----:B------:R-:W-:Y:S01]  /*0310*/  NOP ;  /* 0x0000000000007918 */ /* 0x000fe20000000000 */
[----:B------:R-:W2:Y:S01]  /*0320*/  S2R R4, SR_CTAID.X ;  /* 0x0000000000047919 */ /* 0x000ea20000002500 */
[----:B------:R-:W-:Y:S01]  /*0330*/  IMAD.MOV.U32 R5, RZ, RZ, RZ ;  /* 0x000000ffff057224 */ /* 0x000fe200078e00ff */
[----:B------:R-:W-:-:S02]  /*0340*/  LOP3.LUT R132, R132, 0xffffffdf, RZ, 0xc0, !PT ;  /* 0xffffffdf84847812 */ /* 0x000fc400078ec0ff */
[----:B-----5:R-:W-:Y:S02]  /*0350*/  ISETP.NE.OR P0, PT, R0, RZ, !P0 ;  /* 0x000000ff0000720c */ /* 0x020fe40004705670 */
[----:B-1----:R-:W-:Y:S02]  /*0360*/  ISETP.NE.AND P3, PT, R2, 0x1, PT ;  /* 0x000000010200780c */ /* 0x002fe40003f65270 */
[----:B------:R-:W-:-:S04]  /*0370*/  SHF.R.S32.HI R0, RZ, 0x1f, R3 ;  /* 0x0000001fff007819 */ /* 0x000fc80000011403 */
[----:B------:R-:W-:-:S04]  /*0380*/  LEA.HI R0, R0, R3, RZ, 0x2 ;  /* 0x0000000300007211 */ /* 0x000fc800078f10ff */
[----:B------:R-:W-:Y:S01]  /*0390*/  LOP3.LUT R0, R0, 0xfffffffc, RZ, 0xc0, !PT ;  /* 0xfffffffc00007812 */ /* 0x000fe200078ec0ff */
[----:B------:R-:W-:Y:S01]  /*03a0*/  VOTEU.ALL UP0, P0 ;  /* 0x00000000003f7886 */ /* 0x000fe20000000000 */
[----:B------:R-:W-:Y:S01]  /*03b0*/  VOTEU.ALL UP1, P0 ;  /* 0x00000000003f7886 */ /* 0x000fe20000020000 */
[----:B------:R-:W2:Y:S01]  /*03c0*/  @P3 LDC R17, c[0x0][0x10] ;  /* 0x00000400ff113b82 */ /* 0x000ea20000000800 */
[----:B0-----:R-:W-:Y:S01]  /*03d0*/  @P3 IMAD.MOV.U32 R8, RZ, RZ, R6 ;  /* 0x000000ffff083224 */ /* 0x001fe200078e0006 */
[----:B------:R-:W-:Y:S01]  /*03e0*/  @P3 LOP3.LUT R132, R132, 0x20, RZ, 0xfc, !PT ;  /* 0x0000002084843812 */ /* 0x000fe200078efcff */
[----:B------:R-:W-:Y:S01]  /*03f0*/  @!UP0 UMOV UR6, 0x400 ;  /* 0x0000040000068882 */ /* 0x000fe20000000000 */
[----:B------:R-:W-:-:S04]  /*0400*/  @!UP0 UIADD3 UR4, -UR4, 0x100000, URZ ;  /* 0x0010000004048890 */ /* 0x000fc8000fffe13f */
[----:B------:R-:W-:Y:S02]  /*0410*/  @!UP0 USHF.L.U32 UR5, UR4, 0xb, URZ ;  /* 0x0000000b04058899 */ /* 0x000fe4000800063f */
[----:B------:R-:W-:Y:S01]  /*0420*/  @!UP0 USHF.L.U32 UR4, UR4, 0x1, URZ ;  /* 0x0000000104048899 */ /* 0x000fe2000800063f */
[----:B------:R-:W-:Y:S02]  /*0430*/  IMAD.IADD R0, R3, 0x1, -R0 ;  /* 0x0000000103007824 */ /* 0x000fe400078e0a00 */
[----:B------:R-:W-:Y:S01]  /*0440*/  @P3 IMAD.MOV.U32 R9, RZ, RZ, RZ ;  /* 0x000000ffff093224 */ /* 0x000fe200078e00ff */
[----:B------:R-:W0:Y:S01]  /*0450*/  @!UP0 S2UR UR7, SR_CgaCtaId ;  /* 0x00000000000789c3 */ /* 0x000e220000008800 */
[----:B------:R-:W-:Y:S01]  /*0460*/  @P3 IMAD.MOV.U32 R3, RZ, RZ, RZ ;  /* 0x000000ffff033224 */ /* 0x000fe200078e00ff */
[----:B------:R-:W-:-:S06]  /*0470*/  ISETP.NE.AND P1, PT, R0, 0x3, PT ;  /* 0x000000030000780c */ /* 0x000fcc0003f25270 */
[----:B------:R-:W1:Y:S01]  /*0480*/  @!P3 LDC R11, c[0x0][0xc] ;  /* 0x00000300ff0bbb82 */ /* 0x000e620000000800 */
[----:B--2---:R-:W-:-:S04]  /*0490*/  @P3 IMAD.WIDE.U32 R16, R4, R17, R8 ;  /* 0x0000001104103225 */ /* 0x004fc800078e0008 */
[----:B------:R-:W-:Y:S01]  /*04a0*/  @P3 IMAD.IADD R17, R17, 0x1, R3 ;  /* 0x0000000111113824 */ /* 0x000fe200078e0203 */
[----:B------:R-:W-:Y:S01]  /*04b0*/  LOP3.LUT R3, R18, 0x7f, RZ, 0xc0, !PT ;  /* 0x0000007f12037812 */ /* 0x000fe200078ec0ff */
[----:B0-----:R-:W-:Y:S01]  /*04c0*/  @!UP0 ULEA UR8, UR7, UR6, 0x18 ;  /* 0x0000000607088291 */ /* 0x001fe2000f8ec03f */
[----:B------:R-:W-:Y:S02]  /*04d0*/  VOTEU.ALL UP0, P0 ;  /* 0x00000000003f7886 */ /* 0x000fe40000000000 */
[----:B------:R-:W-:Y:S01]  /*04e0*/  ULDC UR6, c[0x0][0xc] ;  /* 0x0000030000067ab9 */ /* 0x000fe20000000800 */
[----:B------:R-:W-:Y:S01]  /*04f0*/  ISETP.EQ.OR P0, PT, R0, RZ, !P1 ;  /* 0x000000ff0000720c */ /* 0x000fe20004f02670 */
[----:B------:R-:W-:-:S03]  /*0500*/  ULDC UR7, c[0x0][0x10] ;  /* 0x0000040000077ab9 */ /* 0x000fc60000000800 */
[C---:B------:R-:W-:Y:S01]  /*0510*/  ISETP.EQ.AND P0, PT, R10.reuse, RZ, P0 ;  /* 0x000000ff0a00720c */ /* 0x040fe20000702270 */
[----:B------:R-:W-:Y:S02]  /*0520*/  VIADD R10, R10, 0xffffffff ;  /* 0xffffffff0a0a7836 */ /* 0x000fe40000000000 */
[----:B-1----:R-:W-:Y:S01]  /*0530*/  @!P3 IMAD.WIDE.U32 R8, R11, R6, R4 ;  /* 0x000000060b08b225 */ /* 0x002fe200078e0004 */
[----:B------:R-:W0:Y:S02]  /*0540*/  FENCE.VIEW.ASYNC.S ;  /* 0x00000000000073c6 */ /* 0x000e240000000000 */
[----:B0-----:R-:W3:Y:S01]  /*0550*/  @!UP0 SYNCS.EXCH.64 URZ, [UR8+0x40], UR4 ;  /* 0x00004004083f85b2 */ /* 0x001ee20008000100 */
[----:B------:R-:W-:Y:S02]  /*0560*/  SEL R19, RZ, 0x1, !P0 ;  /* 0x00000001ff137807 */ /* 0x000fe40004000000 */
[----:B------:R-:W-:Y:S01]  /*0570*/  ISETP.GE.U32.AND P1, PT, R10, 0x2, PT ;  /* 0x000000020a00780c */ /* 0x000fe20003f26070 */
[----:B------:R-:W-:-:S02]  /*0580*/  @!P3 IMAD.MOV.U32 R16, RZ, RZ, R8 ;  /* 0x000000ffff10b224 */ /* 0x000fc400078e0008 */
[----:B------:R-:W-:Y:S01]  /*0590*/  @!P3 IMAD.MOV.U32 R17, RZ, RZ, R9 ;  /* 0x000000ffff11b224 */ /* 0x000fe200078e0009 */
[----:B------:R-:W-:Y:S01]  /*05a0*/  SEL R19, R19, 0x2, P1 ;  /* 0x0000000213137807 */ /* 0x000fe20000800000 */
[----:B------:R0:W3:Y:S01]  /*05b0*/  @!UP1 SYNCS.EXCH.64 URZ, [UR8+0x48], UR4 ;  /* 0x00004804083f95b2 */ /* 0x0000e20008000100 */
[----:B------:R-:W-:Y:S01]  /*05c0*/  NOP ;  /* 0x0000000000007918 */ /* 0x000fe20000000000 */
[----:B0-----:R-:W-:-:S03]  /*05d0*/  UIMAD.WIDE.U32 UR4, UR6, UR7, URZ ;  /* 0x00000007060472a5 */ /* 0x001fc6000f8e003f */
[----:B------:R-:W-:Y:S02]  /*05e0*/  ULDC UR6, c[0x0][0x14] ;  /* 0x0000050000067ab9 */ /* 0x000fe40000000800 */
[----:B------:R-:W-:Y:S02]  /*05f0*/  UIMAD.WIDE.U32 UR36, UR4, UR6, URZ ;  /* 0x00000006042472a5 */ /* 0x000fe4000f8e003f */
[----:B------:R-:W-:-:S04]  /*0600*/  UIMAD UR40, UR5, UR6, URZ ;  /* 0x00000006052872a4 */ /* 0x000fc8000f8e023f */
[----:B------:R-:W-:Y:S01]  /*0610*/  UIADD3 UR40, UR37, UR40, URZ ;  /* 0x0000002825287290 */ /* 0x000fe2000fffe03f */
[----:B---34-:R-:W-:Y:S06]  /*0620*/  BAR.SYNC.DEFER_BLOCKING 0x0 ;  /* 0x0000000000007b1d */ /* 0x018fec0000010000 */
[----:B------:R-:W-:Y:S05]  /*0630*/  @!P2 BRA `(.L_x_3) ;  /* 0x00000094000ca947 */ /* 0x000fea0003800000 */
[----:B------:R-:W-:-:S13]  /*0640*/  ISETP.GT.U32.AND P0, PT, R10, 0x1, PT ;  /* 0x000000010a00780c */ /* 0x000fda0003f04070 */
[----:B------:R-:W-:Y:S05]  /*0650*/  @P0 EXIT ;  /* 0x000000000000094d */ /* 0x000fea0003800000 */
[----:B------:R-:W-:Y:S01]  /*0660*/  ULDC.64 UR4, c[0x0][0x650] ;  /* 0x0001940000047ab9 */ /* 0x000fe20000000a00 */
[----:B------:R-:W-:Y:S01]  /*0670*/  PRMT R0, RZ, 0x7610, R0 ;  /* 0x00007610ff007816 */ /* 0x000fe20000000000 */
[----:B------:R-:W-:Y:S01]  /*0680*/  IMAD.MOV.U32 R133, RZ, RZ, -0x1 ;  /* 0xffffffffff857424 */ /* 0x000fe200078e00ff */
[----:B------:R-:W-:Y:S01]  /*0690*/  ISETP.GE.U32.AND P0, PT, R16, UR4, PT ;  /* 0x0000000410007c0c */ /* 0x000fe2000bf06070 */
[----:B------:R-:W-:Y:S02]  /*06a0*/  IMAD.MOV.U32 R134, RZ, RZ, -0x1 ;  /* 0xffffffffff867424 */ /* 0x000fe400078e00ff */
[----:B------:R-:W-:Y:S01]  /*06b0*/  IMAD.MOV.U32 R122, RZ, RZ, -0x1 ;  /* 0xffffffffff7a7424 */ /* 0x000fe200078e00ff */
[----:B------:R-:W-:-:S13]  /*06c0*/  ISETP.GE.U32.AND.EX P0, PT, R17, UR5, PT, P0 ;  /* 0x0000000511007c0c */ /* 0x000fda000bf06100 */
[----:B------:R-:W-:Y:S05]  /*06d0*/  @P0 BRA `(.L_x_4) ;  /* 0x0000000400540947 */ /* 0x000fea0003800000 */
[----:B------:R-:W0:Y:S01]  /*06e0*/  LDC.64 R20, c[0x0][0x628] ;  /* 0x00018a00ff147b82 */ /* 0x000e220000000a00 */
[----:B------:R-:W-:Y:S02]  /*06f0*/  IMAD.MOV.U32 R8, RZ, RZ, R16 ;  /* 0x000000ffff087224 */ /* 0x000fe400078e0010 */
[----:B------:R-:W-:-:S05]  /*0700*/  IMAD.MOV.U32 R9, RZ, RZ, R17 ;  /* 0x000000ffff097224 */ /* 0x000fca00078e0011 */
[----:B------:R-:W1:Y:S08]  /*0710*/  LDC R0, c[0x0][0x630] ;  /* 0x00018c00ff007b82 */ /* 0x000e700000000800 */
[----:B------:R-:W2:Y:S01]  /*0720*/  LDC.64 R22, c[0x0][0x620] ;  /* 0x00018800ff167b82 */ /* 0x000ea20000000a00 */
[----:B0-----:R-:W-:-:S04]  /*0730*/  ISETP.NE.U32.AND P0, PT, R20, RZ, PT ;  /* 0x000000ff1400720c */ /* 0x001fc80003f05070 */
[----:B------:R-:W-:-:S13]  /*0740*/  ISETP.NE.AND.EX P0, PT, R21, RZ, PT, P0 ;  /* 0x000000ff1500720c */ /* 0x000fda0003f05300 */
[----:B-12---:R-:W-:Y:S05]  /*0750*/  @!P0 BRA `(.L_x_5) ;  /* 0x0000000000288947 */ /* 0x006fea0003800000 */
[----:B------:R-:W0:Y:S02]  /*0760*/  LDC R13, c[0x0][0x634] ;  /* 0x00018d00ff0d7b82 */ /* 0x000e240000000800 */
[----:B0-----:R-:W-:-:S05]  /*0770*/  IADD3 R13, P0, R16, R13, RZ ;  /* 0x0000000d100d7210 */ /* 0x001fca0007f1e0ff */
[----:B------:R-:W-:-:S04]  /*0780*/  IMAD.X R15, RZ, RZ, R17, P0 ;  /* 0x000000ffff0f7224 */ /* 0x000fc800000e0611 */
[----:B------:R-:W-:-:S04]  /*0790*/  IMAD.WIDE.U32 R8, R15, R20, RZ ;  /* 0x000000140f087225 */ /* 0x000fc800078e00ff */
[----:B------:R-:W-:-:S04]  /*07a0*/  IMAD.WIDE.U32 R10, P0, R13, R21, R8 ;  /* 0x000000150d0a7225 */ /* 0x000fc80007800008 */
[----:B------:R-:W-:-:S04]  /*07b0*/  IMAD.WIDE.U32 R8, R13, R20, RZ ;  /* 0x000000140d087225 */ /* 0x000fc800078e00ff */
[----:B------:R-:W-:Y:S01]  /*07c0*/  IMAD.X R13, RZ, RZ, RZ, P0 ;  /* 0x000000ffff0d7224 */ /* 0x000fe200000e06ff */
[----:B------:R-:W-:Y:S01]  /*07d0*/  IADD3 RZ, P0, R9, R10, RZ ;  /* 0x0000000a09ff7210 */ /* 0x000fe20007f1e0ff */
[----:B------:R-:W-:-:S04]  /*07e0*/  IMAD.MOV.U32 R12, RZ, RZ, R11 ;  /* 0x000000ffff0c7224 */ /* 0x000fc800078e000b */
[----:B------:R-:W-:-:S08]  /*07f0*/  IMAD.WIDE.U32.X R8, R15, R21, R12, P0 ;  /* 0x000000150f087225 */ /* 0x000fd000000e040c */
.L_x_5:
[-CC-:B------:R-:W-:Y:S01]  /*0800*/  SHF.R.U64 R122, R8, R0.reuse, R9.reuse ;  /* 0x00000000087a7219 */ /* 0x180fe20000001209 */
[----:B------:R-:W0:Y:S01]  /*0810*/  LDC R12, c[0x0][0x618] ;  /* 0x00018600ff0c7b82 */ /* 0x000e220000000800 */
[----:B------:R-:W-:Y:S01]  /*0820*/  SHF.R.U32.HI R5, RZ, R0, R9 ;  /* 0x00000000ff057219 */ /* 0x000fe20000011609 */
[----:B------:R-:W-:Y:S01]  /*0830*/  ULDC UR4, c[0x0][0x150] ;  /* 0x0000540000047ab9 */ /* 0x000fe20000000800 */
[----:B------:R-:W-:Y:S02]  /*0840*/  IADD3 R11, P0, RZ, -R122, RZ ;  /* 0x8000007aff0b7210 */ /* 0x000fe40007f1e0ff */
[----:B------:R-:W-:-:S03]  /*0850*/  I2FP.F32.U32 R0, R4 ;  /* 0x0000000400007245 */ /* 0x000fc60000201000 */
[----:B------:R-:W1:Y:S01]  /*0860*/  LDC.64 R24, c[0x0][0x640] ;  /* 0x00019000ff187b82 */ /* 0x000e620000000a00 */
[----:B------:R-:W-:Y:S02]  /*0870*/  IMAD.X R13, RZ, RZ, ~R5, P0 ;  /* 0x000000ffff0d7224 */ /* 0x000fe400000e0e05 */
[----:B------:R-:W-:Y:S01]  /*0880*/  FMUL R0, R0, UR4 ;  /* 0x0000000400007c20 */ /* 0x000fe20008400000 */
[----:B------:R-:W-:Y:S01]  /*0890*/  IMAD.WIDE.U32 R8, R11, R22, R16 ;  /* 0x000000160b087225 */ /* 0x000fe200078e0010 */
[----:B------:R-:W-:-:S03]  /*08a0*/  ULDC UR4, c[0x0][0x154] ;  /* 0x0000550000047ab9 */ /* 0x000fc60000000800 */
[----:B------:R-:W-:Y:S01]  /*08b0*/  IMAD R10, R13, R22, RZ ;  /* 0x000000160d0a7224 */ /* 0x000fe200078e02ff */
[----:B------:R-:W2:Y:S01]  /*08c0*/  LDC R5, c[0x0][0x144] ;  /* 0x00005100ff057b82 */ /* 0x000ea20000000800 */
[----:B------:R-:W3:Y:S02]  /*08d0*/  F2I.U32.TRUNC.NTZ R0, R0 ;  /* 0x0000000000007305 */ /* 0x000ee4000020f000 */
[----:B------:R-:W-:-:S04]  /*08e0*/  IMAD R11, R11, R23, R10 ;  /* 0x000000170b0b7224 */ /* 0x000fc800078e020a */
[----:B------:R-:W-:Y:S01]  /*08f0*/  IMAD.IADD R9, R9, 0x1, R11 ;  /* 0x0000000109097824 */ /* 0x000fe200078e020b */
[----:B------:R-:W4:Y:S01]  /*0900*/  LDC R14, c[0x0][0x608] ;  /* 0x00018200ff0e7b82 */ /* 0x000f220000000800 */
[----:B------:R-:W-:-:S03]  /*0910*/  IMAD.MOV.U32 R11, RZ, RZ, -0x1 ;  /* 0xffffffffff0b7424 */ /* 0x000fc600078e00ff */
[--C-:B0-----:R-:W-:Y:S02]  /*0920*/  SHF.R.U64 R20, R8, R12, R9.reuse ;  /* 0x0000000c08147219 */ /* 0x101fe40000001209 */
[----:B------:R-:W-:Y:S02]  /*0930*/  I2FP.F32.U32 R8, R6 ;  /* 0x0000000600087245 */ /* 0x000fe40000201000 */
[----:B------:R-:W0:Y:S01]  /*0940*/  LDC R22, c[0x0][0x658] ;  /* 0x00019600ff167b82 */ /* 0x000e220000000800 */
[----:B-1----:R-:W-:Y:S01]  /*0950*/  ISETP.NE.U32.AND P0, PT, R24, RZ, PT ;  /* 0x000000ff1800720c */ /* 0x002fe20003f05070 */
[----:B---3--:R-:W-:Y:S01]  /*0960*/  IMAD.MOV R10, RZ, RZ, -R0 ;  /* 0x000000ffff0a7224 */ /* 0x008fe200078e0a00 */
[----:B------:R-:W-:Y:S01]  /*0970*/  SHF.R.U32.HI R9, RZ, R12, R9 ;  /* 0x0000000cff097219 */ /* 0x000fe20000011609 */
[----:B------:R-:W-:Y:S01]  /*0980*/  FMUL R8, R8, UR4 ;  /* 0x0000000408087c20 */ /* 0x000fe20008400000 */
[----:B------:R-:W-:-:S03]  /*0990*/  ISETP.NE.AND.EX P0, PT, R25, RZ, PT, P0 ;  /* 0x000000ff1900720c */ /* 0x000fc60003f05300 */
[----:B------:R-:W1:Y:S01]  /*09a0*/  LDC R15, c[0x0][0x148] ;  /* 0x00005200ff0f7b82 */ /* 0x000e620000000800 */
[----:B--2---:R-:W-:-:S07]  /*09b0*/  IMAD R0, R5, R10, R4 ;  /* 0x0000000a05007224 */ /* 0x004fce00078e0204 */
[----:B------:R-:W2:Y:S01]  /*09c0*/  LDC R23, c[0x0][0x600] ;  /* 0x00018000ff177b82 */ /* 0x000ea20000000800 */
[-CC-:B----4-:R-:W-:Y:S02]  /*09d0*/  SHF.R.U64 R28, R20, R14.reuse, R9.reuse ;  /* 0x0000000e141c7219 */ /* 0x190fe40000001209 */
[----:B------:R-:W-:Y:S01]  /*09e0*/  SHF.R.U32.HI R5, RZ, R14, R9 ;  /* 0x0000000eff057219 */ /* 0x000fe20000011609 */
[----:B------:R-:W-:Y:S01]  /*09f0*/  IMAD.MOV.U32 R9, RZ, RZ, 0x1 ;  /* 0x00000001ff097424 */ /* 0x000fe200078e00ff */
[----:B------:R3:W4:Y:S03]  /*0a00*/  F2I.U32.TRUNC.NTZ R14, R8 ;  /* 0x00000008000e7305 */ /* 0x000726000020f000 */
[----:B------:R-:W1:Y:S01]  /*0a10*/  LDC R26, c[0x0][0x648] ;  /* 0x00019200ff1a7b82 */ /* 0x000e620000000800 */
[-C--:B0-----:R-:W-:Y:S02]  /*0a20*/  SHF.L.U32 R4, R11, R22.reuse, RZ ;  /* 0x000000160b047219 */ /* 0x081fe400000006ff */
[----:B------:R-:W-:-:S02]  /*0a30*/  SHF.R.U64 R30, R28, R22, R5 ;  /* 0x000000161c1e7219 */ /* 0x000fc40000001205 */
[----:B------:R-:W-:Y:S02]  /*0a40*/  LOP3.LUT R13, RZ, R4, RZ, 0x33, !PT ;  /* 0x00000004ff0d7212 */ /* 0x000fe400078e33ff */
[-C--:B------:R-:W-:Y:S01]  /*0a50*/  SHF.R.U32.HI R5, RZ, R22.reuse, R5 ;  /* 0x00000016ff057219 */ /* 0x080fe20000011605 */
[----:B------:R-:W0:Y:S01]  /*0a60*/  LDC R27, c[0x0][0x638] ;  /* 0x00018e00ff1b7b82 */ /* 0x000e220000000800 */
[----:B------:R-:W-:Y:S01]  /*0a70*/  SHF.L.U32 R12, R9, R22, RZ ;  /* 0x00000016090c7219 */ /* 0x000fe200000006ff */
[----:B------:R-:W-:-:S06]  /*0a80*/  IMAD.MOV.U32 R4, RZ, RZ, R30 ;  /* 0x000000ffff047224 */ /* 0x000fcc00078e001e */
[----:B------:R-:W0:Y:S01]  /*0a90*/  LDC R133, c[0x0][0x610] ;  /* 0x00018400ff857b82 */ /* 0x000e220000000800 */
[----:B---34-:R-:W-:Y:S05]  /*0aa0*/  @!P0 BRA `(.L_x_6) ;  /* 0x0000000000288947 */ /* 0x018fea0003800000 */
[----:B------:R-:W3:Y:S02]  /*0ab0*/  LDC R11, c[0x0][0x64c] ;  /* 0x00019300ff0b7b82 */ /* 0x000ee40000000800 */
[----:B---3--:R-:W-:-:S05]  /*0ac0*/  IADD3 R11, P0, R30, R11, RZ ;  /* 0x0000000b1e0b7210 */ /* 0x008fca0007f1e0ff */
        /* <DEDUP_REMOVED lines=8> */
.L_x_6:
[----:B-1----:R-:W-:Y:S01]  /*0b50*/  SHF.R.U64 R4, R4, R26, R5 ;  /* 0x0000001a04047219 */ /* 0x002fe20000001205 */
[----:B--2---:R-:W-:Y:S01]  /*0b60*/  VIADD R5, R23, 0xffffffff ;  /* 0xffffffff17057836 */ /* 0x004fe20000000000 */
[----:B------:R-:W-:Y:S01]  /*0b70*/  LOP3.LUT R13, R28, R13, RZ, 0xc0, !PT ;  /* 0x0000000d1c0d7212 */ /* 0x000fe200078ec0ff */
[----:B------:R-:W-:Y:S02]  /*0b80*/  IMAD.MOV R14, RZ, RZ, -R14 ;  /* 0x000000ffff0e7224 */ /* 0x000fe400078e0a0e */
[----:B------:R-:W-:Y:S01]  /*0b90*/  IMAD.MOV R8, RZ, RZ, -R4 ;  /* 0x000000ffff087224 */ /* 0x000fe200078e0a04 */
[----:B------:R-:W-:Y:S01]  /*0ba0*/  LOP3.LUT R5, R20, R5, RZ, 0xc0, !PT ;  /* 0x0000000514057212 */ /* 0x000fe200078ec0ff */
[----:B------:R-:W-:Y:S02]  /*0bb0*/  IMAD R13, R12, R4, R13 ;  /* 0x000000040c0d7224 */ /* 0x000fe400078e020d */
[----:B------:R-:W-:Y:S02]  /*0bc0*/  @P3 IMAD R0, R15, R14, R6 ;  /* 0x0000000e0f003224 */ /* 0x000fe400078e0206 */
[----:B0-----:R-:W-:-:S02]  /*0bd0*/  IMAD R4, R8, R27, R30 ;  /* 0x0000001b08047224 */ /* 0x001fc400078e021e */
[----:B------:R-:W-:Y:S02]  /*0be0*/  IMAD R133, R13, R133, R0 ;  /* 0x000000850d857224 */ /* 0x000fe400078e0200 */
[----:B------:R-:W-:Y:S02]  /*0bf0*/  IMAD R4, R4, R23, R5 ;  /* 0x0000001704047224 */ /* 0x000fe400078e0205 */
[----:B------:R-:W-:-:S03]  /*0c00*/  IMAD.MOV.U32 R0, RZ, RZ, 0x1 ;  /* 0x00000001ff007424 */ /* 0x000fc600078e00ff */
[----:B------:R-:W-:Y:S02]  /*0c10*/  SEL R134, R4, R133, !P3 ;  /* 0x0000008504867207 */ /* 0x000fe40005800000 */
[----:B------:R-:W-:-:S07]  /*0c20*/  SEL R133, R133, R4, !P3 ;  /* 0x0000000485857207 */ /* 0x000fce0005800000 */
.L_x_4:
[----:B------:R-:W-:-:S08]  /*0c30*/  NOP ;  /* 0x0000000000007918 */ /* 0x000fd00000000000 */
[----:B------:R-:W0:Y:S02]  /*0c40*/  USETMAXREG.TRY_ALLOC.CTAPOOL UP0, 0xe8 ;  /* 0x000000e8000079c8 */ /* 0x000e240008000600 */
[----:B0-----:R-:W-:-:S13]  /*0c50*/  PLOP3.LUT P0, PT, PT, PT, UP0, 0x80, 0x0 ;  /* 0x000000000000781c */ /* 0x001fda0003f0f008 */
[----:B------:R-:W-:Y:S05]  /*0c60*/  @!P0 BRA `(.L_x_4) ;  /* 0xfffffffc00f08947 */ /* 0x000fea000383ffff */
[----:B------:R-:W-:Y:S01]  /*0c70*/  ULDC.64 UR4, c[0x0][0x598] ;  /* 0x0001660000047ab9 */ /* 0x000fe20000000a00 */
[----:B------:R-:W-:Y:S01]  /*0c80*/  ULDC.64 UR44, c[0x0][0x208] ;  /* 0x00008200002c7ab9 */ /* 0x000fe20000000a00 */
[----:B------:R-:W-:-:S04]  /*0c90*/  ISETP.NE.U32.AND P0, PT, RZ, UR4, PT ;  /* 0x00000004ff007c0c */ /* 0x000fc8000bf05070 */
[----:B------:R-:W-:-:S13]  /*0ca0*/  ISETP.NE.AND.EX P0, PT, RZ, UR5, PT, P0 ;  /* 0x00000005ff007c0c */ /* 0x000fda000bf05300 */
[----:B------:R-:W-:Y:S05]  /*0cb0*/  @!P0 BRA `(.L_x_7) ;  /* 0x00000000001c8947 */ /* 0x000fea0003800000 */
[----:B------:R-:W0:Y:S02]  /*0cc0*/  LDC.64 R4, c[0x0][0x598] ;  /* 0x00016600ff047b82 */ /* 0x000e240000000a00 */
[----:B0-----:R-:W2:Y:S02]  /*0cd0*/  LDG.E.64 R4, desc[UR44][R4.64] ;  /* 0x0000002c04047981 */ /* 0x001ea4000c1e1b00 */
[----:B--2---:R-:W-:-:S04]  /*0ce0*/  ISETP.NE.U32.AND P0, PT, R4, RZ, PT ;  /* 0x000000ff0400720c */ /* 0x004fc80003f05070 */
[----:B------:R-:W-:-:S13]  /*0cf0*/  ISETP.NE.AND.EX P0, PT, R5, RZ, PT, P0 ;  /* 0x000000ff0500720c */ /* 0x000fda0003f05300 */
[----:B------:R-:W-:Y:S05]  /*0d00*/  @!P0 BRA `(.L_x_7) ;  /* 0x0000000000088947 */ /* 0x000fea0003800000 */
[----:B------:R0:W5:Y:S01]  /*0d10*/  LD.E R123, desc[UR44][R4.64] ;  /* 0x0000002c047b7980 */ /* 0x000162000c101900 */
[----:B------:R-:W-:Y:S05]  /*0d20*/  BRA `(.L_x_8) ;  /* 0x0000000000247947 */ /* 0x000fea0003800000 */
.L_x_7:
[----:B------:R-:W-:Y:S02]  /*0d30*/  ULDC.64 UR4, c[0x0][0x588] ;  /* 0x0001620000047ab9 */ /* 0x000fe40000000a00 */
[----:B------:R-:W-:-:S04]  /*0d40*/  ISETP.NE.U32.AND P0, PT, RZ, UR4, PT ;  /* 0x00000004ff007c0c */ /* 0x000fc8000bf05070 */
[----:B------:R-:W-:-:S13]  /*0d50*/  ISETP.NE.AND.EX P0, PT, RZ, UR5, PT, P0 ;  /* 0x00000005ff007c0c */ /* 0x000fda000bf05300 */
[----:B------:R-:W-:Y:S05]  /*0d60*/  @!P0 BRA `(.L_x_9) ;  /* 0x00000000000c8947 */ /* 0x000fea0003800000 */
[----:B------:R-:W0:Y:S02]  /*0d70*/  LDC.64 R4, c[0x0][0x588] ;  /* 0x00016200ff047b82 */ /* 0x000e240000000a00 */
[----:B0-----:R1:W5:Y:S01]  /*0d80*/  LDG.E R123, desc[UR44][R4.64] ;  /* 0x0000002c047b7981 */ /* 0x001362000c1e1900 */
[----:B------:R-:W-:Y:S05]  /*0d90*/  BRA `(.L_x_8) ;  /* 0x0000000000087947 */ /* 0x000fea0003800000 */
.L_x_9:
[----:B------:R-:W-:Y:S02]  /*0da0*/  ULDC UR4, c[0x0][0x580] ;  /* 0x0001600000047ab9 */ /* 0x000fe40000000800 */
[----:B------:R-:W-:-:S07]  /*0db0*/  IMAD.U32 R123, RZ, RZ, UR4 ;  /* 0x00000004ff7b7e24 */ /* 0x000fce000f8e00ff */
.L_x_8:
[----:B------:R-:W-:Y:S02]  /*0dc0*/  ULDC.64 UR4, c[0x0][0x5a0] ;  /* 0x0001680000047ab9 */ /* 0x000fe40000000a00 */
[----:B------:R-:W-:-:S04]  /*0dd0*/  ISETP.NE.U32.AND P0, PT, RZ, UR4, PT ;  /* 0x00000004ff007c0c */ /* 0x000fc8000bf05070 */
[----:B------:R-:W-:-:S13]  /*0de0*/  ISETP.NE.AND.EX P0, PT, RZ, UR5, PT, P0 ;  /* 0x00000005ff007c0c */ /* 0x000fda000bf05300 */
[----:B------:R-:W-:Y:S05]  /*0df0*/  @!P0 BRA `(.L_x_10) ;  /* 0x00000000001c8947 */ /* 0x000fea0003800000 */
[----:B01----:R-:W0:Y:S02]  /*0e00*/  LDC.64 R4, c[0x0][0x5a0] ;  /* 0x00016800ff047b82 */ /* 0x003e240000000a00 */
[----:B0-----:R-:W2:Y:S02]  /*0e10*/  LDG.E.64 R4, desc[UR44][R4.64] ;  /* 0x0000002c04047981 */ /* 0x001ea4000c1e1b00 */
[----:B--2---:R-:W-:-:S04]  /*0e20*/  ISETP.NE.U32.AND P0, PT, R4, RZ, PT ;  /* 0x000000ff0400720c */ /* 0x004fc80003f05070 */
[----:B------:R-:W-:-:S13]  /*0e30*/  ISETP.NE.AND.EX P0, PT, R5, RZ, PT, P0 ;  /* 0x000000ff0500720c */ /* 0x000fda0003f05300 */
[----:B------:R-:W-:Y:S05]  /*0e40*/  @!P0 BRA `(.L_x_10) ;  /* 0x0000000000088947 */ /* 0x000fea0003800000 */
[----:B------:R0:W5:Y:S01]  /*0e50*/  LD.E R124, desc[UR44][R4.64] ;  /* 0x0000002c047c7980 */ /* 0x000162000c101900 */
[----:B------:R-:W-:Y:S05]  /*0e60*/  BRA `(.L_x_11) ;  /* 0x0000000000247947 */ /* 0x000fea0003800000 */
.L_x_10:
[----:B------:R-:W-:Y:S02]  /*0e70*/  ULDC.64 UR4, c[0x0][0x590] ;  /* 0x0001640000047ab9 */ /* 0x000fe40000000a00 */
[----:B------:R-:W-:-:S04]  /*0e80*/  ISETP.NE.U32.AND P0, PT, RZ, UR4, PT ;  /* 0x00000004ff007c0c */ /* 0x000fc8000bf05070 */
[----:B------:R-:W-:-:S13]  /*0e90*/  ISETP.NE.AND.EX P0, PT, RZ, UR5, PT, P0 ;  /* 0x00000005ff007c0c */ /* 0x000fda000bf05300 */
[----:B------:R-:W-:Y:S05]  /*0ea0*/  @!P0 BRA `(.L_x_12) ;  /* 0x00000000000c8947 */ /* 0x000fea0003800000 */
[----:B------:R-:W2:Y:S02]  /*0eb0*/  LDC.64 R124, c[0x0][0x590] ;  /* 0x00016400ff7c7b82 */ /* 0x000ea40000000a00 */
[----:B--2---:R2:W5:Y:S01]  /*0ec0*/  LDG.E R124, desc[UR44][R124.64] ;  /* 0x0000002c7c7c7981 */ /* 0x004562000c1e1900 */
[----:B------:R-:W-:Y:S05]  /*0ed0*/  BRA `(.L_x_11) ;  /* 0x0000000000087947 */ /* 0x000fea0003800000 */
.L_x_12:
[----:B------:R-:W-:Y:S02]  /*0ee0*/  ULDC UR4, c[0x0][0x584] ;  /* 0x0001610000047ab9 */ /* 0x000fe40000000800 */
[----:B------:R-:W-:-:S07]  /*0ef0*/  IMAD.U32 R124, RZ, RZ, UR4 ;  /* 0x00000004ff7c7e24 */ /* 0x000fce000f8e00ff */
.L_x_11:
[----:B------:R-:W-:-:S13]  /*0f00*/  LOP3.LUT P0, RZ, R0, 0xff, RZ, 0xc0, !PT ;  /* 0x000000ff00ff7812 */ /* 0x000fda000780c0ff */
[----:B------:R-:W-:Y:S05]  /*0f10*/  @!P0 EXIT ;  /* 0x000000000000894d */ /* 0x000fea0003800000 */
[----:B------:R-:W3:Y:S01]  /*0f20*/  LDC.64 R120, c[0x0][0x5c8] ;  /* 0x00017200ff787b82 */ /* 0x000ee20000000a00 */
[----:B------:R-:W-:Y:S01]  /*0f30*/  ULDC.64 UR6, c[0x0][0x288] ;  /* 0x0000a20000067ab9 */ /* 0x000fe20000000a00 */
[----:B------:R-:W-:Y:S01]  /*0f40*/  LOP3.LUT R7, R7, 0x1, RZ, 0xc0, !PT ;  /* 0x0000000107077812 */ /* 0x000fe200078ec0ff */
[----:B------:R-:W-:Y:S01]  /*0f50*/  UIADD3 UR4, UR7, 0x7f, URZ ;  /* 0x0000007f07047890 */ /* 0x000fe2000fffe03f */
[----:B------:R-:W-:Y:S01]  /*0f60*/  SHF.R.U32.HI R0, RZ, 0x2, R18 ;  /* 0x00000002ff007819 */ /* 0x000fe20000011612 */
[----:B01----:R-:W-:Y:S01]  /*0f70*/  IMAD.U32 R4, RZ, RZ, UR6 ;  /* 0x00000006ff047e24 */ /* 0x003fe2000f8e00ff */
[----:B------:R-:W-:Y:S01]  /*0f80*/  SHF.R.U32.HI R3, RZ, 0x1, R3 ;  /* 0x00000001ff037819 */ /* 0x000fe20000011603 */
[----:B------:R-:W-:Y:S01]  /*0f90*/  USHF.R.S32.HI UR5, URZ, 0x1f, UR4 ;  /* 0x0000001f3f057899 */ /* 0x000fe20008011404 */
[----:B------:R-:W-:Y:S01]  /*0fa0*/  IMAD.SHL.U32 R5, R7, 0x40, RZ ;  /* 0x0000004007057824 */ /* 0x000fe200078e00ff */
[----:B------:R-:W-:Y:S01]  /*0fb0*/  LOP3.LUT R0, R0, 0x7, RZ, 0xc0, !PT ;  /* 0x0000000700007812 */ /* 0x000fe200078ec0ff */
[----:B------:R-:W-:Y:S01]  /*0fc0*/  IMAD.MOV.U32 R23, RZ, RZ, RZ ;  /* 0x000000ffff177224 */ /* 0x000fe200078e00ff */
[----:B------:R-:W-:Y:S01]  /*0fd0*/  ULEA.HI UR5, UR5, UR4, URZ, 0x7 ;  /* 0x0000000405057291 */ /* 0x000fe2000f8f383f */
[----:B------:R-:W-:Y:S01]  /*0fe0*/  LOP3.LUT R3, R3, 0x30, RZ, 0xc0, !PT ;  /* 0x0000003003037812 */ /* 0x000fe200078ec0ff */
[----:B------:R-:W-:Y:S01]  /*0ff0*/  UMOV UR38, URZ ;  /* 0x0000003f00267c82 */ /* 0x000fe20008000000 */
[--C-:B------:R-:W-:Y:S01]  /*1000*/  LOP3.LUT R22, R5, 0x40, R0.reuse, 0xe2, !PT ;  /* 0x0000004005167812 */ /* 0x100fe200078ee200 */
[----:B------:R-:W-:Y:S01]  /*1010*/  USHF.R.S32.HI UR41, URZ, 0x7, UR5 ;  /* 0x000000073f297899 */ /* 0x000fe20008011405 */
[-C--:B------:R-:W-:Y:S01]  /*1020*/  IADD3 R0, RZ, -R3.reuse, -R0 ;  /* 0x80000003ff007210 */ /* 0x080fe20007ffe800 */
[----:B------:R-:W-:Y:S01]  /*1030*/  ULDC UR4, c[0x0][0x284] ;  /* 0x0000a10000047ab9 */ /* 0x000fe20000000800 */
[----:B------:R-:W-:Y:S01]  /*1040*/  LOP3.LUT R131, R18, 0x3, RZ, 0xc0, !PT ;  /* 0x0000000312837812 */ /* 0x000fe200078ec0ff */
[----:B------:R-:W-:Y:S01]  /*1050*/  UISETP.LT.AND UP0, UPT, UR41, 0x1, UPT ;  /* 0x000000012900788c */ /* 0x000fe2000bf01270 */
[----:B------:R-:W-:Y:S01]  /*1060*/  LOP3.LUT R22, R22, R3, RZ, 0xfc, !PT ;  /* 0x0000000316167212 */ /* 0x000fe200078efcff */
[----:B------:R-:W-:Y:S01]  /*1070*/  IMAD R0, R7, -0x40, R0 ;  /* 0xffffffc007007824 */ /* 0x000fe200078e0200 */
[----:B------:R-:W-:Y:S01]  /*1080*/  UMOV UR39, URZ ;  /* 0x0000003f00277c82 */ /* 0x000fe20008000000 */
[----:B------:R-:W-:Y:S01]  /*1090*/  USEL UR42, UR41, 0x1, UP0 ;  /* 0x00000001292a7887 */ /* 0x000fe20008000000 */
[----:B------:R-:W-:Y:S01]  /*10a0*/  IMAD R131, R131, -0x2, R4 ;  /* 0xfffffffe83837824 */ /* 0x000fe200078e0204 */
[C-C-:B---3--:R-:W-:Y:S01]  /*10b0*/  SHF.L.U64.HI R130, R120.reuse, 0x7, R121.reuse ;  /* 0x0000000778827819 */ /* 0x148fe20000010279 */
[C---:B------:R-:W-:Y:S01]  /*10c0*/  IMAD.SHL.U32 R127, R120.reuse, 0x80, RZ ;  /* 0x00000080787f7824 */ /* 0x040fe200078e00ff */
[C-C-:B------:R-:W-:Y:S01]  /*10d0*/  SHF.L.U64.HI R129, R120.reuse, 0x3, R121.reuse ;  /* 0x0000000378817819 */ /* 0x140fe20000010279 */
[C---:B------:R-:W-:Y:S01]  /*10e0*/  IMAD.SHL.U32 R126, R120.reuse, 0x8, RZ ;  /* 0x00000008787e7824 */ /* 0x040fe200078e00ff */
[----:B------:R-:W-:Y:S01]  /*10f0*/  SHF.L.U64.HI R128, R120, 0x8, R121 ;  /* 0x0000000878807819 */ /* 0x000fe20000010279 */
[----:B--2---:R-:W-:Y:S01]  /*1100*/  VIADD R125, R0, UR4 ;  /* 0x00000004007d7c36 */ /* 0x004fe20008000000 */
[----:B------:R-:W-:-:S12]  /*1110*/  UIADD3 UR42, UR41, -UR42, URZ ;  /* 0x8000002a292a7290 */ /* 0x000fd8000fffe03f */
.L_x_114:
[----:B------:R-:W-:Y:S01]  /*1120*/  LOP3.LUT R0, R18, 0x80, RZ, 0xc0, !PT ;  /* 0x0000008012007812 */ /* 0x000fe200078ec0ff */
[----:B0-----:R-:W0:Y:S01]  /*1130*/  S2UR UR7, SR_CgaCtaId ;  /* 0x00000000000779c3 */ /* 0x001e220000008800 */
[----:B------:R-:W-:Y:S02]  /*1140*/  UMOV UR6, 0x400 ;  /* 0x0000040000067882 */ /* 0x000fe40000000000 */
[----:B------:R-:W-:-:S06]  /*1150*/  SHF.R.U32.HI R0, RZ, 0x7, R0 ;  /* 0x00000007ff007819 */ /* 0x000fcc0000011600 */
[----:B------:R-:W1:Y:S01]  /*1160*/  SHFL.IDX PT, R0, R0, RZ, 0x1f ;  /* 0x00001fff00007589 */ /* 0x000e6200000e0000 */
[----:B0-----:R-:W-:Y:S01]  /*1170*/  ULEA UR6, UR7, UR6, 0x18 ;  /* 0x0000000607067291 */ /* 0x001fe2000f8ec03f */
[----:B-1----:R-:W-:-:S13]  /*1180*/  R2UR UR4, R0 ;  /* 0x00000000000472ca */ /* 0x002fda00000e0000 */
[----:B------:R-:W-:-:S04]  /*1190*/  ULEA.HI UR5, UR4, UR4, URZ, 0x1 ;  /* 0x0000000404057291 */ /* 0x000fc8000f8f083f */
[----:B------:R-:W-:-:S04]  /*11a0*/  ULOP3.LUT UR5, UR5, 0x7fffe, URZ, 0xc0, !UPT ;  /* 0x0007fffe05057892 */ /* 0x000fc8000f8ec03f */
[----:B------:R-:W-:-:S03]  /*11b0*/  UIADD3 UR5, UR4, -UR5, URZ ;  /* 0x8000000504057290 */ /* 0x000fc6000fffe03f */
[----:B------:R-:W-:Y:S01]  /*11c0*/  ULDC UR4, c[0x0][0x28c] ;  /* 0x0000a30000047ab9 */ /* 0x000fe20000000800 */
[----:B------:R-:W-:Y:S01]  /*11d0*/  ULEA UR5, UR5, UR6, 0xd ;  /* 0x0000000605057291 */ /* 0x000fe2000f8e683f */
[----:B------:R-:W-:-:S03]  /*11e0*/  ISETP.LT.AND P0, PT, RZ, UR4, PT ;  /* 0x00000004ff007c0c */ /* 0x000fc6000bf01270 */
[----:B------:R-:W-:-:S04]  /*11f0*/  UIADD3 UR5, UR5, 0x100, URZ ;  /* 0x0000010005057890 */ /* 0x000fc8000fffe03f */
[----:B------:R-:W-:-:S04]  /*1200*/  USHF.R.U32.HI UR5, URZ, 0x4, UR5 ;  /* 0x000000043f057899 */ /* 0x000fc80008011605 */
[----:B------:R-:W-:-:S04]  /*1210*/  ULOP3.LUT UR5, UR5, 0x3fff, URZ, 0xc0, !UPT ;  /* 0x00003fff05057892 */ /* 0x000fc8000f8ec03f */
[----:B------:R-:W-:Y:S01]  /*1220*/  ULOP3.LUT UR43, UR5, 0x10000, URZ, 0xfc, !UPT ;  /* 0x00010000052b7892 */ /* 0x000fe2000f8efc3f */
[----:B------:R-:W-:Y:S11]  /*1230*/  @P0 BRA `(.L_x_13) ;  /* 0x0000000000400947 */ /* 0x000ff60003800000 */
[----:B------:R-:W-:Y:S01]  /*1240*/  MOV R0, 0x0 ;  /* 0x0000000000007802 */ /* 0x000fe20000000f00 */
[----:B------:R-:W-:Y:S01]  /*1250*/  ULDC.64 UR4, c[0x4][0x68] ;  /* 0x01001a0000047ab9 */ /* 0x000fe20000000a00 */
[----:B------:R-:W-:Y:S01]  /*1260*/  ULDC.64 UR6, c[0x4][0x8] ;  /* 0x0100020000067ab9 */ /* 0x000fe20000000a00 */
[----:B------:R-:W-:Y:S01]  /*1270*/  IMAD.U32 R4, RZ, RZ, UR4 ;  /* 0x00000004ff047e24 */ /* 0x000fe2000f8e00ff */
[----:B------:R0:W1:Y:S01]  /*1280*/  LDC.64 R14, c[0x4][R0] ;  /* 0x01000000000e7b82 */ /* 0x0000620000000a00 */
[----:B------:R-:W-:Y:S01]  /*1290*/  IMAD.U32 R5, RZ, RZ, UR5 ;  /* 0x00000005ff057e24 */ /* 0x000fe2000f8e00ff */
[----:B------:R-:W-:Y:S01]  /*12a0*/  ULDC.64 UR4, c[0x4][0x70] ;  /* 0x01001c0000047ab9 */ /* 0x000fe20000000a00 */
[----:B------:R-:W-:Y:S02]  /*12b0*/  IMAD.U32 R10, RZ, RZ, UR6 ;  /* 0x00000006ff0a7e24 */ /* 0x000fe4000f8e00ff */
[----:B------:R-:W-:Y:S02]  /*12c0*/  IMAD.U32 R6, RZ, RZ, UR4 ;  /* 0x00000004ff067e24 */ /* 0x000fe4000f8e00ff */
[----:B------:R-:W-:-:S02]  /*12d0*/  IMAD.U32 R7, RZ, RZ, UR5 ;  /* 0x00000005ff077e24 */ /* 0x000fc4000f8e00ff */
[----:B------:R-:W-:Y:S02]  /*12e0*/  IMAD.U32 R11, RZ, RZ, UR7 ;  /* 0x00000007ff0b7e24 */ /* 0x000fe4000f8e00ff */
[----:B------:R-:W-:Y:S02]  /*12f0*/  IMAD.MOV.U32 R8, RZ, RZ, 0x1e1 ;  /* 0x000001e1ff087424 */ /* 0x000fe400078e00ff */
[----:B------:R-:W-:Y:S02]  /*1300*/  IMAD.MOV.U32 R12, RZ, RZ, 0x1 ;  /* 0x00000001ff0c7424 */ /* 0x000fe400078e00ff */
[----:B0-----:R-:W-:-:S07]  /*1310*/  IMAD.MOV.U32 R13, RZ, RZ, RZ ;  /* 0x000000ffff0d7224 */ /* 0x001fce00078e00ff */
[----:B------:R-:W-:-:S07]  /*1320*/  LEPC R20, `(.L_x_13) ;  /* 0x000000001014794e */ /* 0x000fce0000000000 */
[----:B-1---5:R-:W-:Y:S05]  /*1330*/  CALL.ABS.NOINC R14 ;  /* 0x000000000e007343 */ /* 0x022fea0003c00000 */
.L_x_13:
[----:B------:R-:W-:-:S04]  /*1340*/  LOP3.LUT R0, R19, 0x1, RZ, 0xfc, !PT ;  /* 0x0000000113007812 */ /* 0x000fc800078efcff */
[----:B------:R-:W-:-:S13]  /*1350*/  ISETP.NE.AND P0, PT, R0, 0x3, PT ;  /* 0x000000030000780c */ /* 0x000fda0003f05270 */
[----:B------:R-:W-:Y:S05]  /*1360*/  @!P0 BRA `(.L_x_14) ;  /* 0x0000000000048947 */ /* 0x000fea0003800000 */
[----:B------:R-:W-:Y:S01]  /*1370*/  BPT.TRAP 0x1 ;  /* 0x000000040000795c */ /* 0x000fe20000300000 */
.L_x_14:
[----:B------:R-:W0:Y:S01]  /*1380*/  S2UR UR5, SR_CgaCtaId ;  /* 0x00000000000579c3 */ /* 0x000e220000008800 */
[----:B------:R-:W-:Y:S01]  /*1390*/  UMOV UR4, 0x400 ;  /* 0x0000040000047882 */ /* 0x000fe20000000000 */
[----:B------:R-:W-:Y:S02]  /*13a0*/  IMAD.U32 R0, RZ, RZ, UR38 ;  /* 0x00000026ff007e24 */ /* 0x000fe4000f8e00ff */
[----:B------:R-:W-:-:S03]  /*13b0*/  IMAD.U32 R3, RZ, RZ, UR39 ;  /* 0x00000027ff037e24 */ /* 0x000fc6000f8e00ff */
[----:B------:R-:W-:Y:S01]  /*13c0*/  SHF.L.U32 R0, R0, 0x1f, RZ ;  /* 0x0000001f00007819 */ /* 0x000fe200000006ff */
[----:B0-----:R-:W-:-:S06]  /*13d0*/  ULEA UR4, UR5, UR4, 0x18 ;  /* 0x0000000405047291 */ /* 0x001fcc000f8ec03f */
[----:B------:R-:W-:-:S04]  /*13e0*/  IMAD.U32 R6, RZ, RZ, UR4 ;  /* 0x00000004ff067e24 */ /* 0x000fc8000f8e00ff */
[----:B------:R-:W-:-:S04]  /*13f0*/  IMAD R3, R3, 0x8, R6 ;  /* 0x0000000803037824 */ /* 0x000fc800078e0206 */
[----:B------:R0:W1:Y:S01]  /*1400*/  SYNCS.PHASECHK.TRANS64.TRYWAIT P1, [R3+URZ], R0 ;  /* 0x00000000030075a7 */ /* 0x000062000802017f */
[----:B------:R-:W-:Y:S05]  /*1410*/  @!P0 BRA `(.L_x_15) ;  /* 0x0000000000048947 */ /* 0x000fea0003800000 */
[----:B------:R-:W-:Y:S01]  /*1420*/  BPT.TRAP 0x1 ;  /* 0x000000040000795c */ /* 0x000fe20000300000 */
.L_x_15:
[----:B------:R-:W-:-:S05]  /*1430*/  IMAD.U32 R4, RZ, RZ, UR42 ;  /* 0x0000002aff047e24 */ /* 0x000fca000f8e00ff */
[----:B------:R-:W-:Y:S01]  /*1440*/  ISETP.GE.AND P2, PT, R4, 0x1, PT ;  /* 0x000000010400780c */ /* 0x000fe20003f46270 */
[----:B-1----:R-:W-:-:S12]  /*1450*/  @P1 BRA `(.L_x_16) ;  /* 0x0000000000081947 */ /* 0x002fd80003800000 */
[----:B------:R-:W1:Y:S02]  /*1460*/  SYNCS.PHASECHK.TRANS64.TRYWAIT P1, [R3+URZ], R0 ;  /* 0x00000000030075a7 */ /* 0x000e64000802017f */
[----:B-1----:R-:W-:Y:S05]  /*1470*/  @!P1 BRA `(.L_x_17) ;  /* 0x0000009800c89947 */ /* 0x002fea0003800000 */
.L_x_16:
[----:B------:R-:W-:Y:S05]  /*1480*/  WARPSYNC.ALL ;  /* 0x0000000000007948 */ /* 0x000fea0003800000 */
[----:B------:R-:W-:Y:S01]  /*1490*/  R2UR UR4, R6 ;  /* 0x00000000060472ca */ /* 0x000fe200000e0000 */
[----:B------:R-:W-:Y:S01]  /*14a0*/  WARPGROUP.ARRIVE ;  /* 0x00000000000079c5 */ /* 0x000fe20000000000 */
[----:B------:R-:W-:Y:S01]  /*14b0*/  UMOV UR5, 0x40000040 ;  /* 0x4000004000057882 */ /* 0x000fe20000000000 */
[----:B------:R-:W-:Y:S01]  /*14c0*/  UMOV UR7, 0x40000040 ;  /* 0x4000004000077882 */ /* 0x000fe20000000000 */
[----:B------:R-:W-:Y:S01]  /*14d0*/  UMOV UR9, UR5 ;  /* 0x0000000500097c82 */ /* 0x000fe20008000000 */
[----:B------:R-:W-:Y:S01]  /*14e0*/  UMOV UR11, 0x40000040 ;  /* 0x40000040000b7882 */ /* 0x000fe20000000000 */
[----:B------:R-:W-:Y:S01]  /*14f0*/  UMOV UR13, UR5 ;  /* 0x00000005000d7c82 */ /* 0x000fe20008000000 */
[----:B------:R-:W-:Y:S01]  /*1500*/  UMOV UR15, 0x40000040 ;  /* 0x40000040000f7882 */ /* 0x000fe20000000000 */
[----:B------:R-:W-:-:S05]  /*1510*/  UMOV UR19, UR7 ;  /* 0x0000000700137c82 */ /* 0x000fca0008000000 */
[----:B------:R-:W-:-:S04]  /*1520*/  UIADD3 UR4, UR4, 0x30100, URZ ;  /* 0x0003010004047890 */ /* 0x000fc8000fffe03f */
[----:B------:R-:W-:-:S04]  /*1530*/  USHF.R.U32.HI UR4, URZ, 0x4, UR4 ;  /* 0x000000043f047899 */ /* 0x000fc80008011604 */
[----:B------:R-:W-:-:S04]  /*1540*/  ULOP3.LUT UR4, UR4, 0x3fff, URZ, 0xc0, !UPT ;  /* 0x00003fff04047892 */ /* 0x000fc8000f8ec03f */
[----:B------:R-:W-:Y:S02]  /*1550*/  ULOP3.LUT UR20, UR4, 0x10000, URZ, 0xfc, !UPT ;  /* 0x0001000004147892 */ /* 0x000fe4000f8efc3f */
[----:B------:R-:W-:Y:S02]  /*1560*/  ULEA UR4, UR39, UR43, 0xc ;  /* 0x0000002b27047291 */ /* 0x000fe4000f8e603f */
[----:B------:R-:W-:Y:S02]  /*1570*/  UIMAD UR6, UR39, 0x180, UR20 ;  /* 0x00000180270678a4 */ /* 0x000fe4000f8e0214 */
[----:B------:R-:W-:Y:S02]  /*1580*/  UIADD3 UR16, UR4, 0x400, URZ ;  /* 0x0000040004107890 */ /* 0x000fe4000fffe03f */
[----:B------:R-:W-:Y:S01]  /*1590*/  UIADD3 UR10, UR6, 0x80, URZ ;  /* 0x00000080060a7890 */ /* 0x000fe2000fffe03f */
[----:B------:R-:W-:Y:S01]  /*15a0*/  UMOV UR8, UR4 ;  /* 0x0000000400087c82 */ /* 0x000fe20008000000 */
[----:B------:R-:W-:-:S03]  /*15b0*/  UIADD3 UR14, UR6, 0x100, URZ ;  /* 0x00000100060e7890 */ /* 0x000fc6000fffe03f */
[----:B------:R-:W-:Y:S01]  /*15c0*/  IGMMA.64x16x32.S8.S8 R112, gdesc[UR4], RZ, !UPT, gsb0 ;  /* 0x00600000047079f1 */ /* 0x000fe2000c0410ff */
[----:B------:R-:W-:Y:S01]  /*15d0*/  UMOV UR12, UR4 ;  /* 0x00000004000c7c82 */ /* 0x000fe20008000000 */
[----:B------:R-:W-:Y:S01]  /*15e0*/  UMOV UR18, UR6 ;  /* 0x0000000600127c82 */ /* 0x000fe20008000000 */
[----:B------:R-:W-:Y:S01]  /*15f0*/  UIADD3 UR5, UR4, 0x800, URZ ;  /* 0x0000080004057890 */ /* 0x000fe2000fffe03f */
[----:B------:R-:W-:Y:S02]  /*1600*/  WARPGROUP.DEPBAR.LE gsb0, 0x0 ;  /* 0x00008000000079c5 */ /* 0x000fe40000010000 */
[----:B------:R-:W-:-:S06]  /*1610*/  WARPGROUP.ARRIVE ;  /* 0x00000000000079c5 */ /* 0x000fcc0000000000 */
[----:B------:R-:W-:Y:S03]  /*1620*/  IGMMA.64x16x32.S8.S8 R80, gdesc[UR8], RZ, !UPT, gsb0 ;  /* 0x00600000085079f1 */ /* 0x000fe6000c0410ff */
[----:B------:R-:W-:Y:S02]  /*1630*/  WARPGROUP.DEPBAR.LE gsb0, 0x0 ;  /* 0x00008000000079c5 */ /* 0x000fe40000010000 */
[----:B------:R-:W-:-:S06]  /*1640*/  WARPGROUP.ARRIVE ;  /* 0x00000000000079c5 */ /* 0x000fcc0000000000 */
[----:B------:R-:W-:Y:S01]  /*1650*/  IGMMA.64x16x32.S8.S8 R48, gdesc[UR12], RZ, !UPT, gsb0 ;  /* 0x006000000c3079f1 */ /* 0x000fe2000c0410ff */
[----:B------:R-:W-:Y:S01]  /*1660*/  UMOV UR12, UR16 ;  /* 0x00000010000c7c82 */ /* 0x000fe20008000000 */
[----:B------:R-:W-:Y:S01]  /*1670*/  UMOV UR13, 0x40000040 ;  /* 0x40000040000d7882 */ /* 0x000fe20000000000 */
[----:B------:R-:W-:Y:S01]  /*1680*/  UMOV UR8, UR12 ;  /* 0x0000000c00087c82 */ /* 0x000fe20008000000 */
[----:B------:R-:W-:Y:S01]  /*1690*/  UMOV UR9, UR13 ;  /* 0x0000000d00097c82 */ /* 0x000fe20008000000 */
[----:B------:R-:W-:Y:S01]  /*16a0*/  UMOV UR16, UR12 ;  /* 0x0000000c00107c82 */ /* 0x000fe20008000000 */
[----:B------:R-:W-:Y:S01]  /*16b0*/  UMOV UR17, UR13 ;  /* 0x0000000d00117c82 */ /* 0x000fe20008000000 */
[----:B------:R-:W-:Y:S02]  /*16c0*/  WARPGROUP.DEPBAR.LE gsb0, 0x0 ;  /* 0x00008000000079c5 */ /* 0x000fe40000010000 */
[----:B------:R-:W-:-:S06]  /*16d0*/  WARPGROUP.ARRIVE ;  /* 0x00000000000079c5 */ /* 0x000fcc0000000000 */
[----:B------:R-:W-:Y:S01]  /*16e0*/  IGMMA.64x16x32.S8.S8 R40, gdesc[UR12], RZ, !UPT, gsb0 ;  /* 0x006000000c2879f1 */ /* 0x000fe2000c0410ff */
[----:B------:R-:W-:Y:S01]  /*16f0*/  UIADD3 UR12, UR4, 0xc00, URZ ;  /* 0x00000c00040c7890 */ /* 0x000fe2000fffe03f */
[----:B------:R-:W-:Y:S01]  /*1700*/  UMOV UR13, 0x40000040 ;  /* 0x40000040000d7882 */ /* 0x000fe20000000000 */
[----:B------:R-:W-:Y:S02]  /*1710*/  WARPGROUP.DEPBAR.LE gsb0, 0x0 ;  /* 0x00008000000079c5 */ /* 0x000fe40000010000 */
[----:B------:R-:W-:-:S06]  /*1720*/  WARPGROUP.ARRIVE ;  /* 0x00000000000079c5 */ /* 0x000fcc0000000000 */
[----:B------:R-:W-:Y:S03]  /*1730*/  IGMMA.64x16x32.S8.S8 R72, gdesc[UR8], RZ, !UPT, gsb0 ;  /* 0x00600000084879f1 */ /* 0x000fe6000c0410ff */
[----:B------:R-:W-:Y:S02]  /*1740*/  WARPGROUP.DEPBAR.LE gsb0, 0x0 ;  /* 0x00008000000079c5 */ /* 0x000fe40000010000 */
[----:B------:R-:W-:-:S06]  /*1750*/  WARPGROUP.ARRIVE ;  /* 0x00000000000079c5 */ /* 0x000fcc0000000000 */
[----:B------:R-:W-:Y:S01]  /*1760*/  IGMMA.64x16x32.S8.S8 R104, gdesc[UR16], RZ, !UPT, gsb0 ;  /* 0x00600000106879f1 */ /* 0x000fe2000c0410ff */
[----:B------:R-:W-:Y:S01]  /*1770*/  UMOV UR18, UR6 ;  /* 0x0000000600127c82 */ /* 0x000fe20008000000 */
[----:B------:R-:W-:Y:S01]  /*1780*/  UMOV UR19, UR7 ;  /* 0x0000000700137c82 */ /* 0x000fe20008000000 */
[----:B------:R-:W-:Y:S01]  /*1790*/  UMOV UR16, UR5 ;  /* 0x0000000500107c82 */ /* 0x000fe20008000000 */
[----:B------:R-:W-:Y:S01]  /*17a0*/  UMOV UR17, 0x40000040 ;  /* 0x4000004000117882 */ /* 0x000fe20000000000 */
[----:B------:R-:W-:Y:S01]  /*17b0*/  UMOV UR8, UR16 ;  /* 0x0000001000087c82 */ /* 0x000fe20008000000 */
[----:B------:R-:W-:Y:S01]  /*17c0*/  UMOV UR9, UR17 ;  /* 0x0000001100097c82 */ /* 0x000fe20008000000 */
[----:B------:R-:W-:Y:S01]  /*17d0*/  UIADD3 UR5, UR4, 0x402, URZ ;  /* 0x0000040204057890 */ /* 0x000fe2000fffe03f */
[----:B------:R-:W-:Y:S02]  /*17e0*/  WARPGROUP.DEPBAR.LE gsb0, 0x0 ;  /* 0x00008000000079c5 */ /* 0x000fe40000010000 */
[----:B------:R-:W-:-:S06]  /*17f0*/  WARPGROUP.ARRIVE ;  /* 0x00000000000079c5 */ /* 0x000fcc0000000000 */
[----:B------:R-:W-:Y:S01]  /*1800*/  IGMMA.64x16x32.S8.S8 R96, gdesc[UR16], RZ, !UPT, gsb0 ;  /* 0x00600000106079f1 */ /* 0x000fe2000c0410ff */
[----:B------:R-:W-:Y:S01]  /*1810*/  UMOV UR18, UR14 ;  /* 0x0000000e00127c82 */ /* 0x000fe20008000000 */
[----:B------:R-:W-:Y:S01]  /*1820*/  UMOV UR19, UR15 ;  /* 0x0000000f00137c82 */ /* 0x000fe20008000000 */
        /* <DEDUP_REMOVED lines=18> */
[----:B------:R-:W-:Y:S02]  /*1950*/  UIADD3 UR8, UR4, 0x2, URZ ;  /* 0x0000000204087890 */ /* 0x000fe4000fffe03f */
[----:B------:R-:W-:Y:S01]  /*1960*/  UIADD3 UR10, UR6, 0x2, URZ ;  /* 0x00000002060a7890 */ /* 0x000fe2000fffe03f */
[----:B------:R-:W-:Y:S01]  /*1970*/  UMOV UR9, 0x40000040 ;  /* 0x4000004000097882 */ /* 0x000fe20000000000 */
[----:B------:R-:W-:Y:S01]  /*1980*/  UMOV UR11, 0x40000040 ;  /* 0x40000040000b7882 */ /* 0x000fe20000000000 */
[----:B------:R-:W-:Y:S02]  /*1990*/  UMOV UR17, UR9 ;  /* 0x0000000900117c82 */ /* 0x000fe40008000000 */
[----:B------:R-:W-:Y:S01]  /*19a0*/  UMOV UR16, UR8 ;  /* 0x0000000800107c82 */ /* 0x000fe20008000000 */
[----:B------:R-:W-:Y:S02]  /*19b0*/  WARPGROUP.DEPBAR.LE gsb0, 0x0 ;  /* 0x00008000000079c5 */ /* 0x000fe40000010000 */
[----:B------:R-:W-:-:S06]  /*19c0*/  WARPGROUP.ARRIVE ;  /* 0x00000000000079c5 */ /* 0x000fcc0000000000 */
[----:B------:R-:W-:Y:S01]  /*19d0*/  IGMMA.64x16x32.S8.S8 R88, gdesc[UR12], RZ, !UPT, gsb0 ;  /* 0x006000000c5879f1 */ /* 0x000fe2000c0410ff */
[----:B------:R-:W-:Y:S01]  /*19e0*/  UIADD3 UR14, UR6, 0x82, URZ ;  /* 0x00000082060e7890 */ /* 0x000fe2000fffe03f */
[----:B------:R-:W-:Y:S01]  /*19f0*/  UMOV UR12, UR8 ;  /* 0x00000008000c7c82 */ /* 0x000fe20008000000 */
[----:B------:R-:W-:Y:S01]  /*1a00*/  UMOV UR13, UR9 ;  /* 0x00000009000d7c82 */ /* 0x000fe20008000000 */
[----:B------:R-:W-:Y:S01]  /*1a10*/  UMOV UR15, 0x40000040 ;  /* 0x40000040000f7882 */ /* 0x000fe20000000000 */
[----:B------:R-:W-:Y:S02]  /*1a20*/  WARPGROUP.DEPBAR.LE gsb0, 0x0 ;  /* 0x00008000000079c5 */ /* 0x000fe40000010000 */
[----:B------:R-:W-:-:S06]  /*1a30*/  WARPGROUP.ARRIVE ;  /* 0x00000000000079c5 */ /* 0x000fcc0000000000 */
[----:B------:R-:W-:Y:S03]  /*1a40*/  IGMMA.64x16x32.S8.S8 R112, gdesc[UR8], R112, gsb0 ;  /* 0x00600000087079f1 */ /* 0x000fe60008041070 */
[----:B------:R-:W-:Y:S02]  /*1a50*/  WARPGROUP.DEPBAR.LE gsb0, 0x0 ;  /* 0x00008000000079c5 */ /* 0x000fe40000010000 */
[----:B------:R-:W-:-:S06]  /*1a60*/  WARPGROUP.ARRIVE ;  /* 0x00000000000079c5 */ /* 0x000fcc0000000000 */
[----:B------:R-:W-:Y:S03]  /*1a70*/  IGMMA.64x16x32.S8.S8 R80, gdesc[UR12], R80, gsb0 ;  /* 0x006000000c5079f1 */ /* 0x000fe60008041050 */
[----:B------:R-:W-:Y:S02]  /*1a80*/  WARPGROUP.DEPBAR.LE gsb0, 0x0 ;  /* 0x00008000000079c5 */ /* 0x000fe40000010000 */
[----:B------:R-:W-:-:S06]  /*1a90*/  WARPGROUP.ARRIVE ;  /* 0x00000000000079c5 */ /* 0x000fcc0000000000 */
[----:B------:R-:W-:Y:S01]  /*1aa0*/  IGMMA.64x16x32.S8.S8 R48, gdesc[UR16], R48, gsb0 ;  /* 0x00600000103079f1 */ /* 0x000fe20008041030 */
[----:B------:R-:W-:Y:S01]  /*1ab0*/  UMOV UR16, UR5 ;  /* 0x0000000500107c82 */ /* 0x000fe20008000000 */
[----:B------:R-:W-:Y:S01]  /*1ac0*/  UMOV UR17, 0x40000040 ;  /* 0x4000004000117882 */ /* 0x000fe20000000000 */
[----:B------:R-:W-:Y:S01]  /*1ad0*/  UMOV UR12, UR16 ;  /* 0x00000010000c7c82 */ /* 0x000fe20008000000 */
[----:B------:R-:W-:Y:S01]  /*1ae0*/  UMOV UR13, UR17 ;  /* 0x00000011000d7c82 */ /* 0x000fe20008000000 */
[----:B------:R-:W-:Y:S01]  /*1af0*/  UMOV UR8, UR16 ;  /* 0x0000001000087c82 */ /* 0x000fe20008000000 */
[----:B------:R-:W-:Y:S01]  /*1b00*/  UMOV UR9, UR17 ;  /* 0x0000001100097c82 */ /* 0x000fe20008000000 */
[----:B------:R-:W-:Y:S01]  /*1b10*/  UIADD3 UR5, UR4, 0x802, URZ ;  /* 0x0000080204057890 */ /* 0x000fe2000fffe03f */
        /* <DEDUP_REMOVED lines=34> */
[----:B------:R-:W-:Y:S01]  /*1d40*/  IGMMA.64x16x32.S8.S8 R24, gdesc[UR16], R24, gsb0 ;  /* 0x00600000101879f1 */ /* 0x000fe20008041018 */
[----:B------:R-:W-:Y:S01]  /*1d50*/  UIADD3 UR18, UR6, 0x104, URZ ;  /* 0x0000010406127890 */ /* 0x000fe2000fffe03f */
[----:B------:R-:W-:Y:S01]  /*1d60*/  UMOV UR19, 0x40000040 ;  /* 0x4000004000137882 */ /* 0x000fe20000000000 */
        /* <DEDUP_REMOVED lines=8> */
[----:B------:R-:W-:Y:S02]  /*1df0*/  UIADD3 UR8, UR4, 0x4, URZ ;  /* 0x0000000404087890 */ /* 0x000fe4000fffe03f */
[----:B------:R-:W-:Y:S01]  /*1e00*/  UIADD3 UR10, UR6, 0x4, URZ ;  /* 0x00000004060a7890 */ /* 0x000fe2000fffe03f */
[----:B------:R-:W-:Y:S01]  /*1e10*/  UMOV UR9, 0x40000040 ;  /* 0x4000004000097882 */ /* 0x000fe20000000000 */
[----:B------:R-:W-:Y:S01]  /*1e20*/  UMOV UR11, 0x40000040 ;  /* 0x40000040000b7882 */ /* 0x000fe20000000000 */
[----:B------:R-:W-:Y:S02]  /*1e30*/  UMOV UR13, UR9 ;  /* 0x00000009000d7c82 */ /* 0x000fe40008000000 */
[----:B------:R-:W-:Y:S01]  /*1e40*/  UMOV UR12, UR8 ;  /* 0x00000008000c7c82 */ /* 0x000fe20008000000 */
[----:B------:R-:W-:Y:S01]  /*1e50*/  UMOV UR16, UR8 ;  /* 0x0000000800107c82 */ /* 0x000fe20008000000 */
[----:B------:R-:W-:Y:S01]  /*1e60*/  UMOV UR17, UR9 ;  /* 0x0000000900117c82 */ /* 0x000fe20008000000 */
[----:B------:R-:W-:-:S02]  /*1e70*/  WARPGROUP.DEPBAR.LE gsb0, 0x0 ;  /* 0x00008000000079c5 */ /* 0x000fc40000010000 */
        /* <DEDUP_REMOVED lines=83> */
[----:B------:R-:W-:Y:S02]  /*23b0*/  UIADD3 UR5, UR4, 0x806, URZ ;  /* 0x0000080604057890 */ /* 0x000fe4000fffe03f */
[----:B------:R-:W-:Y:S01]  /*23c0*/  UIADD3 UR4, UR4, 0xc06, URZ ;  /* 0x00000c0604047890 */ /* 0x000fe2000fffe03f */
        /* <DEDUP_REMOVED lines=38> */
[----:B------:R-:W-:Y:S03]  /*2630*/  IGMMA.64x16x32.S8.S8 R88, gdesc[UR8], R88, gsb0 ;  /* 0x00600000085879f1 */ /* 0x000fe60008041058 */
[----:B------:R-:W-:Y:S02]  /*2640*/  WARPGROUP.DEPBAR.LE gsb0, 0x0 ;  /* 0x00008000000079c5 */ /* 0x000fe40000010000 */
[----:B------:R-:W-:Y:S05]  /*2650*/  @!P2 BRA `(.L_x_18) ;  /* 0x000000140010a947 */ /* 0x000fea0003800000 */
[----:B------:R-:W-:Y:S01]  /*2660*/  UIADD3 UR21, UR39, 0x1, URZ ;  /* 0x0000000127157890 */ /* 0x000fe2000fffe03f */
[----:B01----:R-:W-:Y:S02]  /*2670*/  IMAD.U32 R0, RZ, RZ, UR42 ;  /* 0x0000002aff007e24 */ /* 0x003fe4000f8e00ff */
[----:B------:R-:W-:Y:S01]  /*2680*/  IMAD.U32 R3, RZ, RZ, UR39 ;  /* 0x00000027ff037e24 */ /* 0x000fe2000f8e00ff */
[----:B------:R-:W-:-:S04]  /*2690*/  UISETP.NE.AND UP0, UPT, UR21, 0x3, UPT ;  /* 0x000000031500788c */ /* 0x000fc8000bf05270 */
[----:B------:R-:W-:Y:S02]  /*26a0*/  USEL UR4, URZ, 0x1, UP0 ;  /* 0x000000013f047887 */ /* 0x000fe40008000000 */
[----:B------:R-:W-:Y:S02]  /*26b0*/  USEL UR21, UR21, URZ, UP0 ;  /* 0x0000003f15157287 */ /* 0x000fe40008000000 */
[----:B------:R-:W-:-:S06]  /*26c0*/  ULOP3.LUT UR4, UR38, UR4, URZ, 0x3c, !UPT ;  /* 0x0000000426047292 */ /* 0x000fcc000f8e3c3f */
[----:B------:R-:W-:-:S07]  /*26d0*/  IMAD.U32 R7, RZ, RZ, UR4 ;  /* 0x00000004ff077e24 */ /* 0x000fce000f8e00ff */
.L_x_25:
[----:B0-----:R-:W-:Y:S05]  /*26e0*/  @!P0 BRA `(.L_x_19) ;  /* 0x0000000000048947 */ /* 0x001fea0003800000 */
[----:B------:R-:W-:Y:S01]  /*26f0*/  BPT.TRAP 0x1 ;  /* 0x000000040000795c */ /* 0x000fe20000300000 */
.L_x_19:
[----:B------:R-:W0:Y:S01]  /*2700*/  S2UR UR5, SR_CgaCtaId ;  /* 0x00000000000579c3 */ /* 0x000e220000008800 */
[----:B------:R-:W-:Y:S01]  /*2710*/  UMOV UR4, 0x400 ;  /* 0x0000040000047882 */ /* 0x000fe20000000000 */
[----:B------:R-:W-:Y:S01]  /*2720*/  IMAD.U32 R5, RZ, RZ, UR21 ;  /* 0x00000015ff057e24 */ /* 0x000fe2000f8e00ff */
[----:B------:R-:W-:Y:S01]  /*2730*/  SHF.L.U32 R4, R7, 0x1f, RZ ;  /* 0x0000001f07047819 */ /* 0x000fe200000006ff */
[----:B0-----:R-:W-:-:S06]  /*2740*/  ULEA UR4, UR5, UR4, 0x18 ;  /* 0x0000000405047291 */ /* 0x001fcc000f8ec03f */
[----:B------:R-:W-:-:S04]  /*2750*/  IMAD.U32 R6, RZ, RZ, UR4 ;  /* 0x00000004ff067e24 */ /* 0x000fc8000f8e00ff */
[----:B------:R-:W-:-:S04]  /*2760*/  IMAD R5, R5, 0x8, R6 ;  /* 0x0000000805057824 */ /* 0x000fc800078e0206 */
[----:B------:R0:W1:Y:S01]  /*2770*/  SYNCS.PHASECHK.TRANS64.TRYWAIT P1, [R5+URZ], R4 ;  /* 0x00000004050075a7 */ /* 0x000062000802017f */
[----:B------:R-:W-:Y:S05]  /*2780*/  @!P0 BRA `(.L_x_20) ;  /* 0x0000000000048947 */ /* 0x000fea0003800000 */
[----:B------:R-:W-:Y:S01]  /*2790*/  BPT.TRAP 0x1 ;  /* 0x000000040000795c */ /* 0x000fe20000300000 */
.L_x_20:
[----:B-1----:R-:W-:Y:S05]  /*27a0*/  @P1 BRA `(.L_x_21) ;  /* 0x0000000000081947 */ /* 0x002fea0003800000 */
[----:B------:R-:W1:Y:S02]  /*27b0*/  SYNCS.PHASECHK.TRANS64.TRYWAIT P1, [R5+URZ], R4 ;  /* 0x00000004050075a7 */ /* 0x000e64000802017f */
[----:B-1----:R-:W-:Y:S05]  /*27c0*/  @!P1 BRA `(.L_x_22) ;  /* 0x0000008800089947 */ /* 0x002fea0003800000 */
.L_x_21:
[----:B------:R-:W-:Y:S01]  /*27d0*/  ULEA UR8, UR21, UR43, 0xc ;  /* 0x0000002b15087291 */ /* 0x000fe2000f8e603f */
[----:B------:R-:W-:Y:S01]  /*27e0*/  WARPGROUP.ARRIVE ;  /* 0x00000000000079c5 */ /* 0x000fe20000000000 */
[----:B------:R-:W-:Y:S01]  /*27f0*/  UIMAD UR10, UR21, 0x180, UR20 ;  /* 0x00000180150a78a4 */ /* 0x000fe2000f8e0214 */
[----:B------:R-:W-:Y:S01]  /*2800*/  UMOV UR9, 0x40000040 ;  /* 0x4000004000097882 */ /* 0x000fe20000000000 */
[----:B------:R-:W-:Y:S02]  /*2810*/  UMOV UR11, 0x40000040 ;  /* 0x40000040000b7882 */ /* 0x000fe40000000000 */
[----:B------:R-:W-:Y:S01]  /*2820*/  UIADD3 UR14, UR10, 0x80, URZ ;  /* 0x000000800a0e7890 */ /* 0x000fe2000fffe03f */
[----:B------:R-:W-:Y:S01]  /*2830*/  UMOV UR12, UR8 ;  /* 0x00000008000c7c82 */ /* 0x000fe20008000000 */
[----:B------:R-:W-:Y:S01]  /*2840*/  UMOV UR13, UR9 ;  /* 0x00000009000d7c82 */ /* 0x000fe20008000000 */
[----:B------:R-:W-:Y:S02]  /*2850*/  UMOV UR15, 0x40000040 ;  /* 0x40000040000f7882 */ /* 0x000fe40000000000 */
[----:B------:R-:W-:Y:S01]  /*2860*/  IGMMA.64x16x32.S8.S8 R112, gdesc[UR8], R112, gsb0 ;  /* 0x00600000087079f1 */ /* 0x000fe20008041070 */
[----:B------:R-:W-:Y:S01]  /*2870*/  UIADD3 UR18, UR10, 0x100, URZ ;  /* 0x000001000a127890 */ /* 0x000fe2000fffe03f */
[----:B------:R-:W-:Y:S01]  /*2880*/  UMOV UR16, UR8 ;  /* 0x0000000800107c82 */ /* 0x000fe20008000000 */
[----:B------:R-:W-:Y:S01]  /*2890*/  UMOV UR17, UR9 ;  /* 0x0000000900117c82 */ /* 0x000fe20008000000 */
[----:B------:R-:W-:Y:S01]  /*28a0*/  UMOV UR19, 0x40000040 ;  /* 0x4000004000137882 */ /* 0x000fe20000000000 */
[----:B------:R-:W-:-:S03]  /*28b0*/  UIADD3 UR4, UR8, 0x400, URZ ;  /* 0x0000040008047890 */ /* 0x000fc6000fffe03f */
[----:B------:R-:W-:Y:S01]  /*28c0*/  UMOV UR6, UR18 ;  /* 0x0000001200067c82 */ /* 0x000fe20008000000 */
[----:B------:R-:W-:Y:S01]  /*28d0*/  UMOV UR7, UR19 ;  /* 0x0000001300077c82 */ /* 0x000fe20008000000 */
[----:B------:R-:W-:Y:S01]  /*28e0*/  UMOV UR5, 0x40000040 ;  /* 0x4000004000057882 */ /* 0x000fe20000000000 */
        /* <DEDUP_REMOVED lines=11> */
[----:B------:R-:W-:Y:S01]  /*29a0*/  UMOV UR7, UR15 ;  /* 0x0000000f00077c82 */ /* 0x000fe20008000000 */
        /* <DEDUP_REMOVED lines=10> */
[----:B------:R-:W-:Y:S01]  /*2a50*/  UMOV UR4, UR9 ;  /* 0x0000000900047c82 */ /* 0x000fe20008000000 */
[----:B------:R-:W-:Y:S01]  /*2a60*/  UMOV UR5, 0x40000040 ;  /* 0x4000004000057882 */ /* 0x000fe20000000000 */
[----:B------:R-:W-:Y:S01]  /*2a70*/  UIADD3 UR9, UR8, 0xc00, URZ ;  /* 0x00000c0008097890 */ /* 0x000fe2000fffe03f */
        /* <DEDUP_REMOVED lines=17> */
[----:B------:R-:W-:Y:S01]  /*2b90*/  UMOV UR12, UR4 ;  /* 0x00000004000c7c82 */ /* 0x000fe20008000000 */
[----:B------:R-:W-:Y:S01]  /*2ba0*/  UMOV UR13, UR5 ;  /* 0x00000005000d7c82 */ /* 0x000fe20008000000 */
[----:B------:R-:W-:Y:S01]  /*2bb0*/  UIADD3 UR18, UR10, 0x82, URZ ;  /* 0x000000820a127890 */ /* 0x000fe2000fffe03f */
[----:B------:R-:W-:Y:S01]  /*2bc0*/  UMOV UR19, 0x40000040 ;  /* 0x4000004000137882 */ /* 0x000fe20000000000 */
[----:B------:R-:W-:Y:S01]  /*2bd0*/  UIADD3 UR9, UR8, 0x402, URZ ;  /* 0x0000040208097890 */ /* 0x000fe2000fffe03f */
[----:B------:R-:W-:-:S02]  /*2be0*/  WARPGROUP.DEPBAR.LE gsb0, 0x0 ;  /* 0x00008000000079c5 */ /* 0x000fc40000010000 */
[----:B------:R-:W-:-:S06]  /*2bf0*/  WARPGROUP.ARRIVE ;  /* 0x00000000000079c5 */ /* 0x000fcc0000000000 */
[----:B------:R-:W-:Y:S01]  /*2c00*/  IGMMA.64x16x32.S8.S8 R24, gdesc[UR4], R24, gsb0 ;  /* 0x00600000041879f1 */ /* 0x000fe20008041018 */
[----:B------:R-:W-:Y:S01]  /*2c10*/  UMOV UR6, UR10 ;  /* 0x0000000a00067c82 */ /* 0x000fe20008000000 */
[----:B------:R-:W-:Y:S01]  /*2c20*/  UMOV UR7, UR11 ;  /* 0x0000000b00077c82 */ /* 0x000fe20008000000 */
        /* <DEDUP_REMOVED lines=11> */
[----:B------:R-:W-:Y:S01]  /*2ce0*/  IGMMA.64x16x32.S8.S8 R88, gdesc[UR4], R88, gsb0 ;  /* 0x00600000045879f1 */ /* 0x000fe20008041058 */
        /* <DEDUP_REMOVED lines=51> */
[----:B------:R-:W-:Y:S01]  /*3020*/  UIADD3 UR9, UR8, 0x404, URZ ;  /* 0x0000040408097890 */ /* 0x000fe2000fffe03f */
[----:B------:R-:W-:Y:S02]  /*3030*/  WARPGROUP.DEPBAR.LE gsb0, 0x0 ;  /* 0x00008000000079c5 */ /* 0x000fe40000010000 */
[----:B------:R-:W-:-:S06]  /*3040*/  WARPGROUP.ARRIVE ;  /* 0x00000000000079c5 */ /* 0x000fcc0000000000 */
[----:B------:R-:W-:Y:S01]  /*3050*/  IGMMA.64x16x32.S8.S8 R24, gdesc[UR4], R24, gsb0 ;  /* 0x00600000041879f1 */ /* 0x000fe20008041018 */
[----:B------:R-:W-:Y:S01]  /*3060*/  UMOV UR6, UR14 ;  /* 0x0000000e00067c82 */ /* 0x000fe20008000000 */
[----:B------:R-:W-:Y:S01]  /*3070*/  UMOV UR7, UR15 ;  /* 0x0000000f00077c82 */ /* 0x000fe20008000000 */
[----:B------:R-:W-:Y:S01]  /*3080*/  UIADD3 UR14, UR10, 0x4, URZ ;  /* 0x000000040a0e7890 */ /* 0x000fe2000fffe03f */
[----:B------:R-:W-:Y:S01]  /*3090*/  UMOV UR15, 0x40000040 ;  /* 0x40000040000f7882 */ /* 0x000fe20000000000 */
        /* <DEDUP_REMOVED lines=141> */
[----:B------:R-:W-:Y:S01]  /*3970*/  BPT.TRAP 0x1 ;  /* 0x000000040000795c */ /* 0x000fe20000300000 */
.L_x_23:
[----:B01----:R-:W-:Y:S01]  /*3980*/  IMAD R4, R3, 0x8, R6 ;  /* 0x0000000803047824 */ /* 0x003fe200078e0206 */
[----:B------:R-:W-:-:S03]  /*3990*/  ISETP.GT.U32.AND P1, PT, R19, 0x1, PT ;  /* 0x000000011300780c */ /* 0x000fc60003f24070 */
[----:B------:R-:W-:-:S05]  /*39a0*/  VIADD R4, R4, 0x18 ;  /* 0x0000001804047836 */ /* 0x000fca0000000000 */
[----:B------:R-:W-:-:S04]  /*39b0*/  PRMT R4, RZ, 0x654, R4 ;  /* 0x00000654ff047816 */ /* 0x000fc80000000004 */
[----:B------:R0:W-:Y:S01]  /*39c0*/  SYNCS.ARRIVE.TRANS64.RED.A1T0 RZ, [R4+URZ], RZ ;  /* 0x000000ff04ff79a7 */ /* 0x0001e2000810043f */
[----:B------:R-:W-:Y:S05]  /*39d0*/  @P1 BRA `(.L_x_24) ;  /* 0x0000000000041947 */ /* 0x000fea0003800000 */
[----:B------:R-:W-:Y:S01]  /*39e0*/  BPT.TRAP 0x1 ;  /* 0x000000040000795c */ /* 0x000fe20000300000 */
.L_x_24:
[----:B------:R-:W-:Y:S01]  /*39f0*/  UIADD3 UR21, UR21, 0x1, URZ ;  /* 0x0000000115157890 */ /* 0x000fe2000fffe03f */
[C---:B------:R-:W-:Y:S01]  /*3a00*/  ISETP.GT.AND P2, PT, R0.reuse, 0x1, PT ;  /* 0x000000010000780c */ /* 0x040fe20003f44270 */
[----:B------:R-:W-:Y:S02]  /*3a10*/  VIADD R3, R3, 0x1 ;  /* 0x0000000103037836 */ /* 0x000fe40000000000 */
[----:B------:R-:W-:Y:S01]  /*3a20*/  UISETP.NE.AND UP0, UPT, UR21, 0x3, UPT ;  /* 0x000000031500788c */ /* 0x000fe2000bf05270 */
[----:B------:R-:W-:Y:S02]  /*3a30*/  VIADD R0, R0, 0xffffffff ;  /* 0xffffffff00007836 */ /* 0x000fe40000000000 */
[C---:B------:R-:W-:Y:S01]  /*3a40*/  ISETP.NE.AND P1, PT, R3.reuse, 0x3, PT ;  /* 0x000000030300780c */ /* 0x040fe20003f25270 */
[----:B------:R-:W-:Y:S02]  /*3a50*/  USEL UR4, URZ, 0x1, UP0 ;  /* 0x000000013f047887 */ /* 0x000fe40008000000 */
[----:B------:R-:W-:Y:S01]  /*3a60*/  USEL UR21, UR21, URZ, UP0 ;  /* 0x0000003f15157287 */ /* 0x000fe20008000000 */
[----:B------:R-:W-:-:S03]  /*3a70*/  SEL R3, R3, RZ, P1 ;  /* 0x000000ff03037207 */ /* 0x000fc60000800000 */
[----:B------:R-:W-:Y:S01]  /*3a80*/  LOP3.LUT R7, R7, UR4, RZ, 0x3c, !PT ;  /* 0x0000000407077c12 */ /* 0x000fe2000f8e3cff */
[----:B------:R-:W-:Y:S07]  /*3a90*/  @P2 BRA `(.L_x_25) ;  /* 0xffffffec00102947 */ /* 0x000fee000383ffff */
.L_x_18:
[----:B01----:R-:W0:Y:S02]  /*3aa0*/  LDC R0, c[0x0][0x28c] ;  /* 0x0000a300ff007b82 */ /* 0x003e240000000800 */
[----:B0-----:R-:W-:-:S13]  /*3ab0*/  ISETP.GE.AND P1, PT, R0, 0x1, PT ;  /* 0x000000010000780c */ /* 0x001fda0003f26270 */
[----:B------:R-:W-:Y:S05]  /*3ac0*/  @!P1 BRA `(.L_x_26) ;  /* 0x0000000000389947 */ /* 0x000fea0003800000 */
[----:B------:R-:W-:Y:S05]  /*3ad0*/  @!P0 BRA `(.L_x_27) ;  /* 0x0000000000048947 */ /* 0x000fea0003800000 */
[----:B------:R-:W-:Y:S01]  /*3ae0*/  BPT.TRAP 0x1 ;  /* 0x000000040000795c */ /* 0x000fe20000300000 */
.L_x_27:
[----:B------:R-:W-:Y:S01]  /*3af0*/  UIADD3 UR6, UR42, UR39, URZ ;  /* 0x000000272a067290 */ /* 0x000fe2000fffe03f */
[----:B------:R-:W-:-:S03]  /*3b00*/  ISETP.GT.U32.AND P0, PT, R19, 0x1, PT ;  /* 0x000000011300780c */ /* 0x000fc60003f04070 */
[----:B------:R-:W-:-:S04]  /*3b10*/  UIMAD.WIDE.U32 UR4, UR6, -0x55555555, URZ ;  /* 0xaaaaaaab060478a5 */ /* 0x000fc8000f8e003f */
[----:B------:R-:W-:-:S04]  /*3b20*/  USHF.R.U32.HI UR4, URZ, 0x1, UR5 ;  /* 0x000000013f047899 */ /* 0x000fc80008011605 */
[----:B------:R-:W-:-:S06]  /*3b30*/  UIMAD UR6, UR4, -0x3, UR6 ;  /* 0xfffffffd040678a4 */ /* 0x000fcc000f8e0206 */
[----:B------:R-:W-:-:S04]  /*3b40*/  IMAD.U32 R3, RZ, RZ, UR6 ;  /* 0x00000006ff037e24 */ /* 0x000fc8000f8e00ff */
[----:B------:R-:W-:-:S04]  /*3b50*/  IMAD R0, R3, 0x8, R6 ;  /* 0x0000000803007824 */ /* 0x000fc800078e0206 */
[----:B------:R-:W-:-:S05]  /*3b60*/  VIADD R0, R0, 0x18 ;  /* 0x0000001800007836 */ /* 0x000fca0000000000 */
[----:B------:R-:W-:-:S04]  /*3b70*/  PRMT R0, RZ, 0x654, R0 ;  /* 0x00000654ff007816 */ /* 0x000fc80000000000 */
[----:B------:R0:W-:Y:S01]  /*3b80*/  SYNCS.ARRIVE.TRANS64.RED.A1T0 RZ, [R0+URZ], RZ ;  /* 0x000000ff00ff79a7 */ /* 0x0001e2000810043f */
[----:B------:R-:W-:Y:S05]  /*3b90*/  @P0 BRA `(.L_x_26) ;  /* 0x0000000000040947 */ /* 0x000fea0003800000 */
[----:B------:R-:W-:Y:S01]  /*3ba0*/  BPT.TRAP 0x1 ;  /* 0x000000040000795c */ /* 0x000fe20000300000 */
.L_x_26:
[----:B------:R-:W-:Y:S01]  /*3bb0*/  IMAD R134, R134, 0x30, RZ ;  /* 0x0000003086867824 */ /* 0x000fe200078e02ff */
[----:B------:R-:W-:Y:S01]  /*3bc0*/  UIADD3 UR39, UR41, UR39, URZ ;  /* 0x0000002729277290 */ /* 0x000fe2000fffe03f */
[----:B------:R-:W-:Y:S01]  /*3bd0*/  IMAD.SHL.U32 R10, R133, 0x200, RZ ;  /* 0x00000200850a7824 */ /* 0x000fe200078e00ff */
[----:B------:R-:W-:Y:S01]  /*3be0*/  ULDC UR7, c[0x0][0x288] ;  /* 0x0000a20000077ab9 */ /* 0x000fe20000000800 */
[----:B------:R-:W-:Y:S01]  /*3bf0*/  IMAD.SHL.U32 R140, R18, 0x2, RZ ;  /* 0x00000002128c7824 */ /* 0x000fe200078e00ff */
[----:B------:R-:W-:Y:S01]  /*3c00*/  UISETP.GT.U32.AND UP0, UPT, UR39, 0x2, UPT ;  /* 0x000000022700788c */ /* 0x000fe2000bf04070 */
[----:B------:R-:W-:Y:S01]  /*3c10*/  ISETP.GE.AND P0, PT, R134, UR7, PT ;  /* 0x0000000786007c0c */ /* 0x000fe2000bf06270 */
[----:B------:R-:W-:Y:S01]  /*3c20*/  ULDC UR10, c[0x0][0x284] ;  /* 0x0000a100000a7ab9 */ /* 0x000fe20000000800 */
[----:B------:R-:W-:Y:S01]  /*3c30*/  UISETP.GE.U32.AND UP1, UPT, UR41, 0x3, UPT ;  /* 0x000000032900788c */ /* 0x000fe2000bf26070 */
[----:B------:R-:W-:Y:S01]  /*3c40*/  SHF.R.S32.HI R6, RZ, 0x1f, R122 ;  /* 0x0000001fff067819 */ /* 0x000fe2000001147a */
[----:B------:R-:W-:Y:S01]  /*3c50*/  UISETP.LT.U32.AND UP0, UPT, UR41, 0x3, UP0 ;  /* 0x000000032900788c */ /* 0x000fe20008701070 */
[----:B------:R-:W-:Y:S01]  /*3c60*/  ISETP.GE.OR P0, PT, R10, UR10, P0 ;  /* 0x0000000a0a007c0c */ /* 0x000fe20008706670 */
[----:B------:R-:W-:Y:S01]  /*3c70*/  UIMAD.WIDE.U32 UR4, UR39, -0x55555555, URZ ;  /* 0xaaaaaaab270478a5 */ /* 0x000fe2000f8e003f */
[----:B------:R-:W-:Y:S01]  /*3c80*/  LOP3.LUT R140, R134, 0x6, R140, 0xf8, !PT ;  /* 0x00000006868c7812 */ /* 0x000fe200078ef88c */
[----:B------:R-:W-:Y:S01]  /*3c90*/  USEL UR6, URZ, 0x1, !UP0 ;  /* 0x000000013f067887 */ /* 0x000fe2000c000000 */
[----:B0-----:R-:W-:Y:S01]  /*3ca0*/  IMAD.MOV.U32 R0, RZ, RZ, -0x1 ;  /* 0xffffffffff007424 */ /* 0x001fe200078e00ff */
[----:B------:R-:W-:Y:S01]  /*3cb0*/  ULDC.64 UR8, c[0x0][0x5d0] ;  /* 0x0001740000087ab9 */ /* 0x000fe20000000a00 */
[----:B------:R-:W-:Y:S01]  /*3cc0*/  SHF.R.S32.HI R141, RZ, 0x1f, R140 ;  /* 0x0000001fff8d7819 */ /* 0x000fe2000001148c */
[----:B------:R-:W-:Y:S01]  /*3cd0*/  IMAD R3, R6, UR8, RZ ;  /* 0x0000000806037c24 */ /* 0x000fe2000f8e02ff */
[----:B------:R-:W-:-:S02]  /*3ce0*/  USHF.R.U32.HI UR4, URZ, 0x1, UR5 ;  /* 0x000000013f047899 */ /* 0x000fc40008011605 */
[----:B------:R-:W-:Y:S01]  /*3cf0*/  ULOP3.LUT UR38, UR38, UR6, URZ, 0x3c, !UPT ;  /* 0x0000000626267292 */ /* 0x000fe2000f8e3c3f */
[C---:B------:R-:W-:Y:S01]  /*3d00*/  IMAD R3, R122.reuse, UR9, R3 ;  /* 0x000000097a037c24 */ /* 0x040fe2000f8e0203 */
[----:B------:R-:W-:Y:S01]  /*3d10*/  UIMAD UR39, UR4, -0x3, UR39 ;  /* 0xfffffffd042778a4 */ /* 0x000fe2000f8e0227 */
[----:B------:R-:W-:Y:S01]  /*3d20*/  IMAD.WIDE.U32 R4, R122, UR8, R140 ;  /* 0x000000087a047c25 */ /* 0x000fe2000f8e008c */
[----:B------:R-:W-:-:S03]  /*3d30*/  @UP1 ULOP3.LUT UR38, UR38, 0x1, UR4, 0x78, !UPT ;  /* 0x0000000126261892 */ /* 0x000fc6000f8e7804 */
[----:B------:R-:W-:Y:S01]  /*3d40*/  IMAD.IADD R5, R5, 0x1, R3 ;  /* 0x0000000105057824 */ /* 0x000fe200078e0203 */
[----:B------:R-:W-:Y:S08]  /*3d50*/  @P0 BRA `(.L_x_28) ;  /* 0x0000005400ac0947 */ /* 0x000ff00003800000 */
[----:B------:R-:W0:Y:S01]  /*3d60*/  LDC.64 R8, c[0x0][0x5c8] ;  /* 0x00017200ff087b82 */ /* 0x000e220000000a00 */
[----:B-----5:R-:W-:Y:S01]  /*3d70*/  ISETP.NE.AND P0, PT, R124, RZ, PT ;  /* 0x000000ff7c00720c */ /* 0x020fe20003f05270 */
[----:B------:R-:W-:Y:S01]  /*3d80*/  IMAD.WIDE R144, R133, 0x200, R22 ;  /* 0x0000020085907825 */ /* 0x000fe200078e0216 */
[----:B------:R-:W-:Y:S03]  /*3d90*/  BSSY B0, `(.L_x_28) ;  /* 0x0000567000007945 */ /* 0x000fe60003800000 */
[----:B------:R-:W-:Y:S02]  /*3da0*/  IMAD.IADD R10, R125, 0x1, -R10 ;  /* 0x000000017d0a7824 */ /* 0x000fe400078e0a0a */
[-C--:B0-----:R-:W-:Y:S02]  /*3db0*/  IMAD R3, R145, R8.reuse, RZ ;  /* 0x0000000891037224 */ /* 0x081fe400078e02ff */
[----:B------:R-:W-:-:S04]  /*3dc0*/  IMAD.WIDE.U32 R12, R144, R8, R4 ;  /* 0x00000008900c7225 */ /* 0x000fc800078e0004 */
[----:B------:R-:W-:Y:S02]  /*3dd0*/  IMAD R5, R144, R9, R3 ;  /* 0x0000000990057224 */ /* 0x000fe400078e0203 */
[----:B------:R-:W-:Y:S02]  /*3de0*/  IMAD.IADD R3, R131, 0x1, -R134 ;  /* 0x0000000183037824 */ /* 0x000fe400078e0a86 */
[----:B------:R-:W-:Y:S01]  /*3df0*/  IMAD.IADD R14, R13, 0x1, R5 ;  /* 0x000000010d0e7824 */ /* 0x000fe200078e0205 */
[----:B------:R-:W-:Y:S06]  /*3e00*/  @!P0 BRA `(.L_x_29) ;  /* 0x0000003800d48947 */ /* 0x000fec0003800000 */
[----:B------:R-:W0:Y:S01]  /*3e10*/  LDC.64 R136, c[0x0][0x5b0] ;  /* 0x00016c00ff887b82 */ /* 0x000e220000000a00 */
[----:B------:R-:W-:Y:S01]  /*3e20*/  ULDC.64 UR4, c[0x0][0x5b8] ;  /* 0x00016e0000047ab9 */ /* 0x000fe20000000a00 */
[----:B------:R-:W-:Y:S01]  /*3e30*/  ISETP.GE.AND P5, PT, R10, 0x1, PT ;  /* 0x000000010a00780c */ /* 0x000fe20003fa6270 */
[----:B------:R-:W-:Y:S01]  /*3e40*/  IMAD R5, R6, UR4, RZ ;  /* 0x0000000406057c24 */ /* 0x000fe2000f8e02ff */
[----:B------:R-:W-:Y:S01]  /*3e50*/  LOP3.LUT R132, R132, 0xfffffff7, RZ, 0xc0, !PT ;  /* 0xfffffff784847812 */ /* 0x000fe200078ec0ff */
[C---:B------:R-:W-:Y:S01]  /*3e60*/  IMAD.WIDE.U32 R140, R122.reuse, UR4, R140 ;  /* 0x000000047a8c7c25 */ /* 0x040fe2000f8e008c */
[----:B------:R-:W-:Y:S01]  /*3e70*/  ISETP.LT.OR P3, PT, R3, 0x1, !P5 ;  /* 0x000000010300780c */ /* 0x000fe20006f61670 */
[----:B------:R-:W-:Y:S01]  /*3e80*/  BSSY B1, `(.L_x_30) ;  /* 0x000000f000017945 */ /* 0x000fe20003800000 */
[----:B------:R-:W1:Y:S01]  /*3e90*/  LDC.64 R134, c[0x0][0x5a8] ;  /* 0x00016a00ff867b82 */ /* 0x000e620000000a00 */
[----:B------:R-:W-:Y:S02]  /*3ea0*/  IMAD R5, R122, UR5, R5 ;  /* 0x000000057a057c24 */ /* 0x000fe4000f8e0205 */
[----:B------:R-:W-:-:S02]  /*3eb0*/  IMAD.MOV.U32 R138, RZ, RZ, R140 ;  /* 0x000000ffff8a7224 */ /* 0x000fc400078e008c */
[----:B------:R-:W-:Y:S02]  /*3ec0*/  IMAD.IADD R139, R141, 0x1, R5 ;  /* 0x000000018d8b7824 */ /* 0x000fe400078e0205 */
[----:B------:R-:W-:Y:S01]  /*3ed0*/  @P5 LOP3.LUT R132, R132, 0x8, RZ, 0xfc, !PT ;  /* 0x0000000884845812 */ /* 0x000fe200078efcff */
[-C--:B0-----:R-:W-:Y:S01]  /*3ee0*/  IMAD R6, R145, R136.reuse, RZ ;  /* 0x0000008891067224 */ /* 0x081fe200078e02ff */
[----:B------:R-:W-:Y:S01]  /*3ef0*/  SHF.L.U64.HI R143, R136, 0x3, R137 ;  /* 0x00000003888f7819 */ /* 0x000fe20000010289 */
[----:B------:R-:W-:-:S04]  /*3f00*/  IMAD.WIDE.U32 R4, R144, R136, R138 ;  /* 0x0000008890047225 */ /* 0x000fc800078e008a */
[----:B------:R-:W-:Y:S01]  /*3f10*/  IMAD R15, R144, R137, R6 ;  /* 0x00000089900f7224 */ /* 0x000fe200078e0206 */
[----:B-1----:R-:W-:Y:S01]  /*3f20*/  IADD3 R4, P0, R4, R134, RZ ;  /* 0x0000008604047210 */ /* 0x002fe20007f1e0ff */
[----:B------:R-:W-:-:S03]  /*3f30*/  IMAD.SHL.U32 R142, R136, 0x8, RZ ;  /* 0x00000008888e7824 */ /* 0x000fc600078e00ff */
[----:B------:R-:W-:Y:S01]  /*3f40*/  IADD3.X R5, R135, R5, R15, P0, !PT ;  /* 0x0000000587057210 */ /* 0x000fe200007fe40f */
[----:B------:R-:W-:Y:S08]  /*3f50*/  @P3 BRA `(.L_x_31) ;  /* 0x0000000000043947 */ /* 0x000ff00003800000 */
[----:B------:R0:W5:Y:S02]  /*3f60*/  LDG.E.U8 R121, desc[UR44][R4.64] ;  /* 0x0000002c04797981 */ /* 0x000164000c1e1100 */
.L_x_31:
[----:B------:R-:W-:Y:S05]  /*3f70*/  BSYNC B1 ;  /* 0x0000000000017941 */ /* 0x000fea0003800000 */
.L_x_30:
[----:B-----5:R-:W-:Y:S01]  /*3f80*/  LOP3.LUT R11, R121, 0xffff, RZ, 0xc0, !PT ;  /* 0x0000ffff790b7812 */ /* 0x020fe200078ec0ff */
[----:B------:R-:W-:Y:S01]  /*3f90*/  ULDC.64 UR4, c[0x0][0x5c0] ;  /* 0x0001700000047ab9 */ /* 0x000fe20000000a00 */
[----:B------:R-:W-:Y:S01]  /*3fa0*/  ISETP.GE.AND P4, PT, R10, 0x9, PT ;  /* 0x000000090a00780c */ /* 0x000fe20003f86270 */
[----:B------:R-:W-:Y:S01]  /*3fb0*/  IMAD.WIDE.U32 R6, R144, R136, R142 ;  /* 0x0000008890067225 */ /* 0x000fe200078e008e */
[----:B------:R-:W-:Y:S01]  /*3fc0*/  PRMT R11, R11, 0x8880, RZ ;  /* 0x000088800b0b7816 */ /* 0x000fe200000000ff */
[----:B------:R-:W-:Y:S01]  /*3fd0*/  BSSY B1, `(.L_x_32) ;  /* 0x0000012000017945 */ /* 0x000fe20003800000 */
[----:B------:R-:W-:Y:S01]  /*3fe0*/  IADD3 R12, P1, R12, UR4, RZ ;  /* 0x000000040c0c7c10 */ /* 0x000fe2000ff3e0ff */
[----:B------:R-:W-:Y:S01]  /*3ff0*/  IMAD.IADD R7, R15, 0x1, R7 ;  /* 0x000000010f077824 */ /* 0x000fe200078e0207 */
[----:B------:R-:W-:Y:S01]  /*4000*/  IADD3 R6, P0, P2, R140, R134, R6 ;  /* 0x000000868c067210 */ /* 0x000fe20007a1e006 */
[----:B------:R-:W-:Y:S01]  /*4010*/  IMAD R20, R11, R124, RZ ;  /* 0x0000007c0b147224 */ /* 0x000fe200078e02ff */
[----:B------:R-:W-:-:S02]  /*4020*/  IADD3.X R13, R14, UR5, RZ, P1, !PT ;  /* 0x000000050e0d7c10 */ /* 0x000fc40008ffe4ff */
[----:B------:R-:W-:Y:S01]  /*4030*/  ISETP.LT.OR P1, PT, R3, 0x2, !P5 ;  /* 0x000000020300780c */ /* 0x000fe20006f21670 */
[----:B------:R-:W-:Y:S01]  /*4040*/  @!P3 IMAD R11, R112, R123, R20 ;  /* 0x0000007b700bb224 */ /* 0x000fe200078e0214 */
[----:B------:R-:W-:Y:S02]  /*4050*/  LOP3.LUT R132, R132, 0xffffffef, RZ, 0xc0, !PT ;  /* 0xffffffef84847812 */ /* 0x000fe400078ec0ff */
[----:B------:R-:W-:Y:S02]  /*4060*/  IADD3.X R7, R139, R135, R7, P0, P2 ;  /* 0x000000878b077210 */ /* 0x000fe400007e4407 */
[----:B------:R1:W-:Y:S01]  /*4070*/  @!P3 STG.E.U8 desc[UR44][R12.64], R11 ;  /* 0x0000000b0c00b986 */ /* 0x0003e2000c10112c */
[----:B------:R-:W-:Y:S02]  /*4080*/  @P4 LOP3.LUT R132, R132, 0x10, RZ, 0xfc, !PT ;  /* 0x0000001084844812 */ /* 0x000fe400078efcff */
[C---:B------:R-:W-:Y:S02]  /*4090*/  ISETP.LT.OR P0, PT, R3.reuse, 0x1, !P4 ;  /* 0x000000010300780c */ /* 0x040fe40006701670 */
[----:B------:R-:W-:-:S02]  /*40a0*/  ISETP.LT.OR P2, PT, R3, 0x2, !P4 ;  /* 0x000000020300780c */ /* 0x000fc40006741670 */
[----:B------:R-:W-:Y:S11]  /*40b0*/  @P1 BRA `(.L_x_33) ;  /* 0x00000000000c1947 */ /* 0x000ff60003800000 */
[----:B------:R-:W1:Y:S02]  /*40c0*/  LDG.E.U8 R121, desc[UR44][R4.64+0x1] ;  /* 0x0000012c04797981 */ /* 0x000e64000c1e1100 */
[----:B-1----:R-:W-:-:S05]  /*40d0*/  PRMT R11, R121, 0x8880, RZ ;  /* 0x00008880790b7816 */ /* 0x002fca00000000ff */
[----:B------:R-:W-:-:S07]  /*40e0*/  IMAD R20, R11, R124, RZ ;  /* 0x0000007c0b147224 */ /* 0x000fce00078e02ff */
.L_x_33:
[----:B------:R-:W-:Y:S05]  /*40f0*/  BSYNC B1 ;  /* 0x0000000000017941 */ /* 0x000fea0003800000 */
.L_x_32:
[----:B-1----:R-:W-:Y:S01]  /*4100*/  @!P1 IMAD R11, R113, R123, R20 ;  /* 0x0000007b710b9224 */ /* 0x002fe200078e0214 */
[CC--:B------:R-:W-:Y:S01]  /*4110*/  @!P0 IADD3 R14, P3, R12.reuse, R126.reuse, RZ ;  /* 0x0000007e0c0e8210 */ /* 0x0c0fe20007f7e0ff */
[----:B------:R-:W-:Y:S03]  /*4120*/  BSSY B1, `(.L_x_34) ;  /* 0x0000009000017945 */ /* 0x000fe60003800000 */
[----:B------:R1:W-:Y:S01]  /*4130*/  @!P1 STG.E.U8 desc[UR44][R12.64+0x1], R11 ;  /* 0x0000010b0c009986 */ /* 0x0003e2000c10112c */
[----:B------:R-:W-:Y:S01]  /*4140*/  @!P0 IMAD.X R15, R13, 0x1, R129, P3 ;  /* 0x000000010d0f8824 */ /* 0x000fe200018e0681 */
[----:B------:R-:W-:Y:S02]  /*4150*/  ISETP.LT.OR P1, PT, R3, 0x9, !P5 ;  /* 0x000000090300780c */ /* 0x000fe40006f21670 */
[----:B------:R-:W-:Y:S01]  /*4160*/  @!P2 IADD3 R112, P3, R12, R126, RZ ;  /* 0x0000007e0c70a210 */ /* 0x000fe20007f7e0ff */
[----:B------:R-:W-:-:S12]  /*4170*/  @P0 BRA `(.L_x_35) ;  /* 0x00000000000c0947 */ /* 0x000fd80003800000 */
[----:B------:R-:W1:Y:S02]  /*4180*/  LDG.E.U8 R121, desc[UR44][R6.64] ;  /* 0x0000002c06797981 */ /* 0x000e64000c1e1100 */
[----:B-1----:R-:W-:-:S05]  /*4190*/  PRMT R11, R121, 0x8880, RZ ;  /* 0x00008880790b7816 */ /* 0x002fca00000000ff */
[----:B------:R-:W-:-:S07]  /*41a0*/  IMAD R20, R11, R124, RZ ;  /* 0x0000007c0b147224 */ /* 0x000fce00078e02ff */
.L_x_35:
[----:B------:R-:W-:Y:S05]  /*41b0*/  BSYNC B1 ;  /* 0x0000000000017941 */ /* 0x000fea0003800000 */
.L_x_34:
[----:B-1----:R-:W-:Y:S01]  /*41c0*/  @!P0 IMAD R11, R114, R123, R20 ;  /* 0x0000007b720b8224 */ /* 0x002fe200078e0214 */
[----:B------:R-:W-:Y:S01]  /*41d0*/  BSSY B1, `(.L_x_36) ;  /* 0x0000007000017945 */ /* 0x000fe20003800000 */
[----:B------:R-:W-:-:S03]  /*41e0*/  @!P2 IMAD.X R113, R13, 0x1, R129, P3 ;  /* 0x000000010d71a824 */ /* 0x000fc600018e0681 */
[----:B------:R1:W-:Y:S01]  /*41f0*/  @!P0 STG.E.U8 desc[UR44][R14.64], R11 ;  /* 0x0000000b0e008986 */ /* 0x0003e2000c10112c */
[----:B------:R-:W-:Y:S05]  /*4200*/  @P2 BRA `(.L_x_37) ;  /* 0x00000000000c2947 */ /* 0x000fea0003800000 */
[----:B------:R-:W1:Y:S02]  /*4210*/  LDG.E.U8 R121, desc[UR44][R6.64+0x1] ;  /* 0x0000012c06797981 */ /* 0x000e64000c1e1100 */
[----:B-1----:R-:W-:-:S05]  /*4220*/  PRMT R11, R121, 0x8880, RZ ;  /* 0x00008880790b7816 */ /* 0x002fca00000000ff */
[----:B------:R-:W-:-:S07]  /*4230*/  IMAD R20, R11, R124, RZ ;  /* 0x0000007c0b147224 */ /* 0x000fce00078e02ff */
.L_x_37:
[----:B------:R-:W-:Y:S05]  /*4240*/  BSYNC B1 ;  /* 0x0000000000017941 */ /* 0x000fea0003800000 */
.L_x_36:
[----:B------:R-:W-:Y:S01]  /*4250*/  @!P2 IMAD R115, R115, R123, R20 ;  /* 0x0000007b7373a224 */ /* 0x000fe200078e0214 */
[----:B------:R-:W-:Y:S04]  /*4260*/  BSSY B1, `(.L_x_38) ;  /* 0x0000006000017945 */ /* 0x000fe80003800000 */
[----:B------:R2:W-:Y:S01]  /*4270*/  @!P2 STG.E.U8 desc[UR44][R112.64+0x1], R115 ;  /* 0x000001737000a986 */ /* 0x0005e2000c10112c */
[----:B------:R-:W-:Y:S05]  /*4280*/  @P1 BRA `(.L_x_39) ;  /* 0x00000000000c1947 */ /* 0x000fea0003800000 */
[----:B------:R-:W1:Y:S02]  /*4290*/  LDG.E.U8 R121, desc[UR44][R4.64+0x8] ;  /* 0x0000082c04797981 */ /* 0x000e64000c1e1100 */
[----:B-1----:R-:W-:-:S05]  /*42a0*/  PRMT R11, R121, 0x8880, RZ ;  /* 0x00008880790b7816 */ /* 0x002fca00000000ff */
[----:B------:R-:W-:-:S07]  /*42b0*/  IMAD R20, R11, R124, RZ ;  /* 0x0000007c0b147224 */ /* 0x000fce00078e02ff */
.L_x_39:
[----:B------:R-:W-:Y:S05]  /*42c0*/  BSYNC B1 ;  /* 0x0000000000017941 */ /* 0x000fea0003800000 */
.L_x_38:
[C---:B------:R-:W-:Y:S01]  /*42d0*/  ISETP.LT.OR P3, PT, R3.reuse, 0xa, !P5 ;  /* 0x0000000a0300780c */ /* 0x040fe20006f61670 */
[----:B-1----:R-:W-:Y:S01]  /*42e0*/  @!P1 IMAD R11, R116, R123, R20 ;  /* 0x0000007b740b9224 */ /* 0x002fe200078e0214 */
[----:B------:R-:W-:Y:S01]  /*42f0*/  BSSY B1, `(.L_x_40) ;  /* 0x000000a000017945 */ /* 0x000fe20003800000 */
[C---:B------:R-:W-:Y:S02]  /*4300*/  ISETP.LT.OR P2, PT, R3.reuse, 0x9, !P4 ;  /* 0x000000090300780c */ /* 0x040fe40006741670 */
[----:B------:R-:W-:Y:S01]  /*4310*/  ISETP.LT.OR P0, PT, R3, 0xa, !P4 ;  /* 0x0000000a0300780c */ /* 0x000fe20006701670 */
[----:B------:R1:W-:Y:S01]  /*4320*/  @!P1 STG.E.U8 desc[UR44][R12.64+0x8], R11 ;  /* 0x0000080b0c009986 */ /* 0x0003e2000c10112c */
[----:B--2---:R-:W-:-:S05]  /*4330*/  IADD3 R115, P1, R144, 0x80, RZ ;  /* 0x0000008090737810 */ /* 0x004fca0007f3e0ff */
[----:B------:R-:W-:Y:S01]  /*4340*/  IMAD.X R15, RZ, RZ, R145, P1 ;  /* 0x000000ffff0f7224 */ /* 0x000fe200008e0691 */
[----:B------:R-:W-:Y:S07]  /*4350*/  @P3 BRA `(.L_x_41) ;  /* 0x00000000000c3947 */ /* 0x000fee0003800000 */
[----:B------:R-:W1:Y:S02]  /*4360*/  LDG.E.U8 R121, desc[UR44][R4.64+0x9] ;  /* 0x0000092c04797981 */ /* 0x000e64000c1e1100 */
[----:B-1----:R-:W-:-:S05]  /*4370*/  PRMT R11, R121, 0x8880, RZ ;  /* 0x00008880790b7816 */ /* 0x002fca00000000ff */
[----:B------:R-:W-:-:S07]  /*4380*/  IMAD R20, R11, R124, RZ ;  /* 0x0000007c0b147224 */ /* 0x000fce00078e02ff */
.L_x_41:
[----:B------:R-:W-:Y:S05]  /*4390*/  BSYNC B1 ;  /* 0x0000000000017941 */ /* 0x000fea0003800000 */
.L_x_40:
[----:B------:R-:W-:Y:S01]  /*43a0*/  @!P2 IADD3 R112, P1, R12, R126, RZ ;  /* 0x0000007e0c70a210 */ /* 0x000fe20007f3e0ff */
[----:B-1----:R-:W-:Y:S01]  /*43b0*/  @!P3 IMAD R11, R117, R123, R20 ;  /* 0x0000007b750bb224 */ /* 0x002fe200078e0214 */
[----:B------:R-:W-:Y:S01]  /*43c0*/  BSSY B1, `(.L_x_42) ;  /* 0x0000010000017945 */ /* 0x000fe20003800000 */
[-C--:B------:R-:W-:Y:S02]  /*43d0*/  IMAD R114, R15, R136.reuse, RZ ;  /* 0x000000880f727224 */ /* 0x080fe400078e02ff */
[----:B------:R-:W-:Y:S01]  /*43e0*/  IMAD.WIDE.U32 R14, R115, R136, R138 ;  /* 0x00000088730e7225 */ /* 0x000fe200078e008a */
[----:B------:R1:W-:Y:S03]  /*43f0*/  @!P3 STG.E.U8 desc[UR44][R12.64+0x9], R11 ;  /* 0x0000090b0c00b986 */ /* 0x0003e6000c10112c */
[----:B------:R-:W-:Y:S01]  /*4400*/  @!P2 IMAD.X R113, R13, 0x1, R129, P1 ;  /* 0x000000010d71a824 */ /* 0x000fe200008e0681 */
[----:B------:R-:W-:Y:S01]  /*4410*/  IADD3 R147, P1, R144, 0x100, RZ ;  /* 0x0000010090937810 */ /* 0x000fe20007f3e0ff */
[----:B------:R-:W-:Y:S01]  /*4420*/  IMAD R21, R115, R137, R114 ;  /* 0x0000008973157224 */ /* 0x000fe200078e0272 */
[----:B------:R-:W-:-:S03]  /*4430*/  IADD3 R14, P3, R14, R134, RZ ;  /* 0x000000860e0e7210 */ /* 0x000fc60007f7e0ff */
[----:B------:R-:W-:Y:S01]  /*4440*/  IMAD.X R117, RZ, RZ, R145, P1 ;  /* 0x000000ffff757224 */ /* 0x000fe200008e0691 */
[----:B------:R-:W-:Y:S02]  /*4450*/  IADD3.X R15, R135, R15, R21, P3, !PT ;  /* 0x0000000f870f7210 */ /* 0x000fe40001ffe415 */
[----:B------:R-:W-:Y:S02]  /*4460*/  IADD3 R149, P3, R144, 0x180, RZ ;  /* 0x0000018090957810 */ /* 0x000fe40007f7e0ff */
[----:B------:R-:W-:Y:S01]  /*4470*/  @!P0 IADD3 R116, P1, R12, R126, RZ ;  /* 0x0000007e0c748210 */ /* 0x000fe20007f3e0ff */
[----:B-1----:R-:W-:-:S12]  /*4480*/  @P2 BRA `(.L_x_43) ;  /* 0x00000000000c2947 */ /* 0x002fd80003800000 */
[----:B------:R-:W2:Y:S02]  /*4490*/  LDG.E.U8 R121, desc[UR44][R6.64+0x8] ;  /* 0x0000082c06797981 */ /* 0x000ea4000c1e1100 */
[----:B--2---:R-:W-:-:S05]  /*44a0*/  PRMT R11, R121, 0x8880, RZ ;  /* 0x00008880790b7816 */ /* 0x004fca00000000ff */
[----:B------:R-:W-:-:S07]  /*44b0*/  IMAD R20, R11, R124, RZ ;  /* 0x0000007c0b147224 */ /* 0x000fce00078e02ff */
.L_x_43:
[----:B------:R-:W-:Y:S05]  /*44c0*/  BSYNC B1 ;  /* 0x0000000000017941 */ /* 0x000fea0003800000 */
.L_x_42:
[----:B------:R-:W-:Y:S01]  /*44d0*/  @!P2 IMAD R11, R118, R123, R20 ;  /* 0x0000007b760ba224 */ /* 0x000fe200078e0214 */
[----:B------:R-:W-:Y:S01]  /*44e0*/  BSSY B1, `(.L_x_44) ;  /* 0x0000009000017945 */ /* 0x000fe20003800000 */
[----:B------:R-:W-:Y:S02]  /*44f0*/  IMAD.X R145, RZ, RZ, R145, P3 ;  /* 0x000000ffff917224 */ /* 0x000fe400018e0691 */
[-C--:B------:R-:W-:Y:S01]  /*4500*/  IMAD R118, R117, R136.reuse, RZ ;  /* 0x0000008875767224 */ /* 0x080fe200078e02ff */
[----:B------:R1:W-:Y:S01]  /*4510*/  @!P2 STG.E.U8 desc[UR44][R112.64+0x8], R11 ;  /* 0x0000080b7000a986 */ /* 0x0003e2000c10112c */
[----:B------:R-:W-:Y:S01]  /*4520*/  IMAD.WIDE.U32 R114, R115, R136, R142 ;  /* 0x0000008873727225 */ /* 0x000fe200078e008e */
[----:B------:R-:W-:Y:S06]  /*4530*/  @P0 BRA `(.L_x_45) ;  /* 0x00000000000c0947 */ /* 0x000fec0003800000 */
[----:B------:R-:W1:Y:S02]  /*4540*/  LDG.E.U8 R121, desc[UR44][R6.64+0x9] ;  /* 0x0000092c06797981 */ /* 0x000e64000c1e1100 */
[----:B-1----:R-:W-:-:S05]  /*4550*/  PRMT R11, R121, 0x8880, RZ ;  /* 0x00008880790b7816 */ /* 0x002fca00000000ff */
[----:B------:R-:W-:-:S07]  /*4560*/  IMAD R20, R11, R124, RZ ;  /* 0x0000007c0b147224 */ /* 0x000fce00078e02ff */
.L_x_45:
[----:B------:R-:W-:Y:S05]  /*4570*/  BSYNC B1 ;  /* 0x0000000000017941 */ /* 0x000fea0003800000 */
.L_x_44:
[----:B-1----:R-:W-:Y:S01]  /*4580*/  @!P0 IMAD R11, R119, R123, R20 ;  /* 0x0000007b770b8224 */ /* 0x002fe200078e0214 */
[----:B------:R-:W-:Y:S01]  /*4590*/  ISETP.GE.AND P4, PT, R10, 0x81, PT ;  /* 0x000000810a00780c */ /* 0x000fe20003f86270 */
[----:B------:R-:W-:Y:S01]  /*45a0*/  @!P0 IMAD.X R117, R13, 0x1, R129, P1 ;  /* 0x000000010d758824 */ /* 0x000fe200008e0681 */
[----:B------:R-:W-:Y:S01]  /*45b0*/  IADD3 R114, P2, P3, R140, R134, R114 ;  /* 0x000000868c727210 */ /* 0x000fe20007b5e072 */
[C---:B------:R-:W-:Y:S01]  /*45c0*/  IMAD R133, R147.reuse, R137, R118 ;  /* 0x0000008993857224 */ /* 0x040fe200078e0276 */
[----:B------:R-:W-:Y:S01]  /*45d0*/  LOP3.LUT R132, R132, 0xfffffffd, RZ, 0xc0, !PT ;  /* 0xfffffffd84847812 */ /* 0x000fe200078ec0ff */
[----:B------:R-:W-:Y:S01]  /*45e0*/  IMAD.WIDE.U32 R112, R147, R136, R142 ;  /* 0x0000008893707225 */ /* 0x000fe200078e008e */
[----:B------:R1:W-:Y:S01]  /*45f0*/  @!P0 STG.E.U8 desc[UR44][R116.64+0x9], R11 ;  /* 0x0000090b74008986 */ /* 0x0003e2000c10112c */
[----:B------:R-:W-:Y:S02]  /*4600*/  BSSY B1, `(.L_x_46) ;  /* 0x0000013000017945 */ /* 0x000fe40003800000 */
[----:B------:R-:W-:Y:S01]  /*4610*/  IMAD.IADD R115, R21, 0x1, R115 ;  /* 0x0000000115737824 */ /* 0x000fe200078e0273 */
[----:B------:R-:W-:Y:S01]  /*4620*/  IADD3 R112, P0, P1, R140, R134, R112 ;  /* 0x000000868c707210 */ /* 0x000fe2000791e070 */
[----:B------:R-:W-:-:S02]  /*4630*/  IMAD.IADD R21, R133, 0x1, R113 ;  /* 0x0000000185157824 */ /* 0x000fc400078e0271 */
[-C--:B------:R-:W-:Y:S01]  /*4640*/  IMAD R122, R145, R136.reuse, RZ ;  /* 0x00000088917a7224 */ /* 0x080fe200078e02ff */
[-C--:B------:R-:W-:Y:S01]  /*4650*/  IADD3.X R115, R139, R135.reuse, R115, P2, P3 ;  /* 0x000000878b737210 */ /* 0x080fe200017e6473 */
[----:B------:R-:W-:Y:S01]  /*4660*/  IMAD.WIDE.U32 R142, R149, R136, R142 ;  /* 0x00000088958e7225 */ /* 0x000fe200078e008e */
[----:B------:R-:W-:Y:S02]  /*4670*/  IADD3.X R113, R139, R135, R21, P0, P1 ;  /* 0x000000878b717210 */ /* 0x000fe400007e2415 */
[----:B------:R-:W-:Y:S01]  /*4680*/  ISETP.LT.OR P0, PT, R3, 0x1, !P4 ;  /* 0x000000010300780c */ /* 0x000fe20006701670 */
[----:B------:R-:W-:Y:S01]  /*4690*/  IMAD R21, R149, R137, R122 ;  /* 0x0000008995157224 */ /* 0x000fe200078e027a */
[----:B------:R-:W-:Y:S02]  /*46a0*/  IADD3 R118, P2, R12, R127, RZ ;  /* 0x0000007f0c767210 */ /* 0x000fe40007f5e0ff */
[----:B------:R-:W-:-:S03]  /*46b0*/  @P4 LOP3.LUT R132, R132, 0x2, RZ, 0xfc, !PT ;  /* 0x0000000284844812 */ /* 0x000fc600078efcff */
[----:B------:R-:W-:Y:S01]  /*46c0*/  IMAD.X R119, R13, 0x1, R130, P2 ;  /* 0x000000010d777824 */ /* 0x000fe200010e0682 */
[----:B-1----:R-:W-:Y:S01]  /*46d0*/  IADD3 R116, P1, P2, R140, R134, R142 ;  /* 0x000000868c747210 */ /* 0x002fe20007a3e08e */
[----:B------:R-:W-:-:S04]  /*46e0*/  IMAD.IADD R142, R21, 0x1, R143 ;  /* 0x00000001158e7824 */ /* 0x000fc800078e028f */
[----:B------:R-:W-:Y:S08]  /*46f0*/  @P0 BRA `(.L_x_47) ;  /* 0x00000000000c0947 */ /* 0x000ff00003800000 */
[----:B------:R-:W2:Y:S02]  /*4700*/  LDG.E.U8 R121, desc[UR44][R14.64] ;  /* 0x0000002c0e797981 */ /* 0x000ea4000c1e1100 */
[----:B--2---:R-:W-:-:S05]  /*4710*/  PRMT R11, R121, 0x8880, RZ ;  /* 0x00008880790b7816 */ /* 0x004fca00000000ff */
[----:B------:R-:W-:-:S07]  /*4720*/  IMAD R20, R11, R124, RZ ;  /* 0x0000007c0b147224 */ /* 0x000fce00078e02ff */
.L_x_47:
[----:B------:R-:W-:Y:S05]  /*4730*/  BSYNC B1 ;  /* 0x0000000000017941 */ /* 0x000fea0003800000 */
.L_x_46:
[----:B------:R-:W-:Y:S01]  /*4740*/  IADD3.X R117, R139, R135, R142, P1, P2 ;  /* 0x000000878b757210 */ /* 0x000fe20000fe448e */
[----:B------:R-:W-:Y:S01]  /*4750*/  @!P0 IMAD R11, R104, R123, R20 ;  /* 0x0000007b680b8224 */ /* 0x000fe200078e0214 */
[C---:B------:R-:W-:Y:S01]  /*4760*/  ISETP.LT.OR P1, PT, R3.reuse, 0x2, !P4 ;  /* 0x000000020300780c */ /* 0x040fe20006721670 */
[----:B------:R-:W-:Y:S01]  /*4770*/  BSSY B1, `(.L_x_48) ;  /* 0x0000008000017945 */ /* 0x000fe20003800000 */
[----:B------:R-:W-:Y:S02]  /*4780*/  ISETP.GE.AND P5, PT, R10, 0x89, PT ;  /* 0x000000890a00780c */ /* 0x000fe40003fa6270 */
[----:B------:R1:W-:Y:S02]  /*4790*/  @!P0 STG.E.U8 desc[UR44][R118.64], R11 ;  /* 0x0000000b76008986 */ /* 0x0003e4000c10112c */
[----:B------:R-:W-:-:S07]  /*47a0*/  ISETP.LT.OR P0, PT, R3, 0x1, !P5 ;  /* 0x000000010300780c */ /* 0x000fce0006f01670 */
[----:B------:R-:W-:Y:S06]  /*47b0*/  @P1 BRA `(.L_x_49) ;  /* 0x00000000000c1947 */ /* 0x000fec0003800000 */
[----:B------:R-:W1:Y:S02]  /*47c0*/  LDG.E.U8 R121, desc[UR44][R14.64+0x1] ;  /* 0x0000012c0e797981 */ /* 0x000e64000c1e1100 */
[----:B-1----:R-:W-:-:S05]  /*47d0*/  PRMT R11, R121, 0x8880, RZ ;  /* 0x00008880790b7816 */ /* 0x002fca00000000ff */
[----:B------:R-:W-:-:S07]  /*47e0*/  IMAD R20, R11, R124, RZ ;  /* 0x0000007c0b147224 */ /* 0x000fce00078e02ff */
.L_x_49:
[----:B------:R-:W-:Y:S05]  /*47f0*/  BSYNC B1 ;  /* 0x0000000000017941 */ /* 0x000fea0003800000 */
.L_x_48:
[----:B-1----:R-:W-:Y:S01]  /*4800*/  @!P1 IMAD R11, R105, R123, R20 ;  /* 0x0000007b690b9224 */ /* 0x002fe200078e0214 */
[----:B------:R-:W-:Y:S01]  /*4810*/  BSSY B1, `(.L_x_50) ;  /* 0x000000b000017945 */ /* 0x000fe20003800000 */
[----:B------:R-:W-:Y:S02]  /*4820*/  IMAD.MOV.U32 R104, RZ, RZ, R118 ;  /* 0x000000ffff687224 */ /* 0x000fe400078e0076 */
[----:B------:R-:W-:-:S05]  /*4830*/  IMAD.MOV.U32 R105, RZ, RZ, R119 ;  /* 0x000000ffff697224 */ /* 0x000fca00078e0077 */
[----:B------:R1:W-:Y:S01]  /*4840*/  @!P1 STG.E.U8 desc[UR44][R104.64+0x1], R11 ;  /* 0x0000010b68009986 */ /* 0x0003e2000c10112c */
[----:B------:R-:W-:-:S05]  /*4850*/  @!P0 IADD3 R140, P1, R118, R126, RZ ;  /* 0x0000007e768c8210 */ /* 0x000fca0007f3e0ff */
[----:B------:R-:W-:Y:S01]  /*4860*/  @!P0 IMAD.X R141, R119, 0x1, R129, P1 ;  /* 0x00000001778d8824 */ /* 0x000fe200008e0681 */
[----:B------:R-:W-:Y:S01]  /*4870*/  ISETP.LT.OR P1, PT, R3, 0x2, !P5 ;  /* 0x000000020300780c */ /* 0x000fe20006f21670 */
[----:B------:R-:W-:-:S12]  /*4880*/  @P0 BRA `(.L_x_51) ;  /* 0x00000000000c0947 */ /* 0x000fd80003800000 */
[----:B------:R-:W1:Y:S02]  /*4890*/  LDG.E.U8 R121, desc[UR44][R114.64] ;  /* 0x0000002c72797981 */ /* 0x000e64000c1e1100 */
[----:B-1----:R-:W-:-:S05]  /*48a0*/  PRMT R11, R121, 0x8880, RZ ;  /* 0x00008880790b7816 */ /* 0x002fca00000000ff */
[----:B------:R-:W-:-:S07]  /*48b0*/  IMAD R20, R11, R124, RZ ;  /* 0x0000007c0b147224 */ /* 0x000fce00078e02ff */
.L_x_51:
[----:B------:R-:W-:Y:S05]  /*48c0*/  BSYNC B1 ;  /* 0x0000000000017941 */ /* 0x000fea0003800000 */
.L_x_50:
[----:B-1----:R-:W-:Y:S01]  /*48d0*/  @!P0 IMAD R11, R106, R123, R20 ;  /* 0x0000007b6a0b8224 */ /* 0x002fe200078e0214 */
[----:B------:R-:W-:Y:S04]  /*48e0*/  BSSY B1, `(.L_x_52) ;  /* 0x0000009000017945 */ /* 0x000fe80003800000 */
        /* <DEDUP_REMOVED lines=8> */
.L_x_53:
[----:B------:R-:W-:Y:S05]  /*4970*/  BSYNC B1 ;  /* 0x0000000000017941 */ /* 0x000fea0003800000 */
.L_x_52:
[----:B------:R-:W-:Y:S01]  /*4980*/  @!P1 IMAD R107, R107, R123, R20 ;  /* 0x0000007b6b6b9224 */ /* 0x000fe200078e0214 */
[----:B------:R-:W-:Y:S04]  /*4990*/  BSSY B1, `(.L_x_54) ;  /* 0x0000006000017945 */ /* 0x000fe80003800000 */
[----:B------:R2:W-:Y:S01]  /*49a0*/  @!P1 STG.E.U8 desc[UR44][R142.64+0x1], R107 ;  /* 0x0000016b8e009986 */ /* 0x0005e2000c10112c */
[----:B------:R-:W-:Y:S05]  /*49b0*/  @P0 BRA `(.L_x_55) ;  /* 0x00000000000c0947 */ /* 0x000fea0003800000 */
[----:B------:R-:W1:Y:S02]  /*49c0*/  LDG.E.U8 R121, desc[UR44][R14.64+0x8] ;  /* 0x0000082c0e797981 */ /* 0x000e64000c1e1100 */
[----:B-1----:R-:W-:-:S05]  /*49d0*/  PRMT R11, R121, 0x8880, RZ ;  /* 0x00008880790b7816 */ /* 0x002fca00000000ff */
[----:B------:R-:W-:-:S07]  /*49e0*/  IMAD R20, R11, R124, RZ ;  /* 0x0000007c0b147224 */ /* 0x000fce00078e02ff */
.L_x_55:
[----:B------:R-:W-:Y:S05]  /*49f0*/  BSYNC B1 ;  /* 0x0000000000017941 */ /* 0x000fea0003800000 */
.L_x_54:
[----:B-1----:R-:W-:Y:S01]  /*4a00*/  @!P0 IMAD R11, R108, R123, R20 ;  /* 0x0000007b6c0b8224 */ /* 0x002fe200078e0214 */
[----:B------:R-:W-:Y:S01]  /*4a10*/  BSSY B1, `(.L_x_56) ;  /* 0x000000a000017945 */ /* 0x000fe20003800000 */
[----:B------:R-:W-:Y:S01]  /*4a20*/  @!P0 IMAD.MOV.U32 R106, RZ, RZ, R118 ;  /* 0x000000ffff6a8224 */ /* 0x000fe200078e0076 */
[----:B------:R-:W-:Y:S01]  /*4a30*/  ISETP.LT.OR P1, PT, R3, 0x9, !P5 ;  /* 0x000000090300780c */ /* 0x000fe20006f21670 */
[----:B--2---:R-:W-:-:S05]  /*4a40*/  @!P0 IMAD.MOV.U32 R107, RZ, RZ, R119 ;  /* 0x000000ffff6b8224 */ /* 0x004fca00078e0077 */
[----:B------:R1:W-:Y:S01]  /*4a50*/  @!P0 STG.E.U8 desc[UR44][R106.64+0x8], R11 ;  /* 0x0000080b6a008986 */ /* 0x0003e2000c10112c */
[----:B------:R-:W-:-:S13]  /*4a60*/  ISETP.LT.OR P0, PT, R3, 0xa, !P4 ;  /* 0x0000000a0300780c */ /* 0x000fda0006701670 */
[----:B-1----:R-:W-:Y:S05]  /*4a70*/  @P0 BRA `(.L_x_57) ;  /* 0x00000000000c0947 */ /* 0x002fea0003800000 */
[----:B------:R-:W2:Y:S02]  /*4a80*/  LDG.E.U8 R121, desc[UR44][R14.64+0x9] ;  /* 0x0000092c0e797981 */ /* 0x000ea4000c1e1100 */
[----:B--2---:R-:W-:-:S05]  /*4a90*/  PRMT R11, R121, 0x8880, RZ ;  /* 0x00008880790b7816 */ /* 0x004fca00000000ff */
[----:B------:R-:W-:-:S07]  /*4aa0*/  IMAD R20, R11, R124, RZ ;  /* 0x0000007c0b147224 */ /* 0x000fce00078e02ff */
.L_x_57:
[----:B------:R-:W-:Y:S05]  /*4ab0*/  BSYNC B1 ;  /* 0x0000000000017941 */ /* 0x000fea0003800000 */
.L_x_56:
[----:B------:R-:W-:Y:S01]  /*4ac0*/  @!P0 IMAD R109, R109, R123, R20 ;  /* 0x0000007b6d6d8224 */ /* 0x000fe200078e0214 */
[----:B------:R-:W-:Y:S04]  /*4ad0*/  BSSY B1, `(.L_x_58) ;  /* 0x0000009000017945 */ /* 0x000fe80003800000 */
[----:B------:R1:W-:Y:S01]  /*4ae0*/  @!P0 STG.E.U8 desc[UR44][R104.64+0x9], R109 ;  /* 0x0000096d68008986 */ /* 0x0003e2000c10112c */
[----:B------:R-:W-:-:S05]  /*4af0*/  @!P1 IADD3 R140, P0, R118, R126, RZ ;  /* 0x0000007e768c9210 */ /* 0x000fca0007f1e0ff */
[----:B------:R-:W-:Y:S01]  /*4b00*/  @!P1 IMAD.X R141, R119, 0x1, R129, P0 ;  /* 0x00000001778d9824 */ /* 0x000fe200000e0681 */
[----:B------:R-:W-:Y:S01]  /*4b10*/  ISETP.LT.OR P0, PT, R3, 0xa, !P5 ;  /* 0x0000000a0300780c */ /* 0x000fe20006f01670 */
[----:B------:R-:W-:-:S12]  /*4b20*/  @P1 BRA `(.L_x_59) ;  /* 0x00000000000c1947 */ /* 0x000fd80003800000 */
[----:B------:R-:W2:Y:S02]  /*4b30*/  LDG.E.U8 R121, desc[UR44][R114.64+0x8] ;  /* 0x0000082c72797981 */ /* 0x000ea4000c1e1100 */
[----:B--2---:R-:W-:-:S05]  /*4b40*/  PRMT R11, R121, 0x8880, RZ ;  /* 0x00008880790b7816 */ /* 0x004fca00000000ff */
[----:B------:R-:W-:-:S07]  /*4b50*/  IMAD R20, R11, R124, RZ ;  /* 0x0000007c0b147224 */ /* 0x000fce00078e02ff */
.L_x_59:
[----:B------:R-:W-:Y:S05]  /*4b60*/  BSYNC B1 ;  /* 0x0000000000017941 */ /* 0x000fea0003800000 */
.L_x_58:
[----:B------:R-:W-:Y:S01]  /*4b70*/  @!P1 IMAD R11, R110, R123, R20 ;  /* 0x0000007b6e0b9224 */ /* 0x000fe200078e0214 */
[----:B------:R-:W-:Y:S01]  /*4b80*/  BSSY B1, `(.L_x_60) ;  /* 0x000000a000017945 */ /* 0x000fe20003800000 */
[----:B-1----:R-:W-:-:S03]  /*4b90*/  IMAD.WIDE.U32 R108, R147, R136, R138 ;  /* 0x00000088936c7225 */ /* 0x002fc600078e008a */
[----:B------:R1:W-:Y:S01]  /*4ba0*/  @!P1 STG.E.U8 desc[UR44][R140.64+0x8], R11 ;  /* 0x0000080b8c009986 */ /* 0x0003e2000c10112c */
[----:B------:R-:W-:-:S05]  /*4bb0*/  @!P0 IADD3 R142, P1, R126, R118, RZ ;  /* 0x000000767e8e8210 */ /* 0x000fca0007f3e0ff */
[----:B------:R-:W-:Y:S01]  /*4bc0*/  @!P0 IMAD.X R143, R129, 0x1, R119, P1 ;  /* 0x00000001818f8824 */ /* 0x000fe200008e0677 */
[----:B------:R-:W-:Y:S01]  /*4bd0*/  IADD3 R106, P1, R108, R134, RZ ;  /* 0x000000866c6a7210 */ /* 0x000fe20007f3e0ff */
[----:B------:R-:W-:-:S12]  /*4be0*/  @P0 BRA `(.L_x_61) ;  /* 0x00000000000c0947 */ /* 0x000fd80003800000 */
[----:B------:R-:W1:Y:S02]  /*4bf0*/  LDG.E.U8 R121, desc[UR44][R114.64+0x9] ;  /* 0x0000092c72797981 */ /* 0x000e64000c1e1100 */
[----:B-1----:R-:W-:-:S05]  /*4c00*/  PRMT R11, R121, 0x8880, RZ ;  /* 0x00008880790b7816 */ /* 0x002fca00000000ff */
[----:B------:R-:W-:-:S07]  /*4c10*/  IMAD R20, R11, R124, RZ ;  /* 0x0000007c0b147224 */ /* 0x000fce00078e02ff */
.L_x_61:
[----:B------:R-:W-:Y:S05]  /*4c20*/  BSYNC B1 ;  /* 0x0000000000017941 */ /* 0x000fea0003800000 */
.L_x_60:
[----:B------:R-:W-:Y:S01]  /*4c30*/  @!P0 IMAD R111, R111, R123, R20 ;  /* 0x0000007b6f6f8224 */ /* 0x000fe200078e0214 */
[----:B------:R-:W-:Y:S01]  /*4c40*/  ISETP.GE.AND P4, PT, R10, 0x101, PT ;  /* 0x000001010a00780c */ /* 0x000fe20003f86270 */
[----:B------:R-:W-:Y:S01]  /*4c50*/  BSSY B1, `(.L_x_62) ;  /* 0x000000a000017945 */ /* 0x000fe20003800000 */
[----:B------:R-:W-:Y:S02]  /*4c60*/  IADD3.X R107, R135, R109, R133, P1, !PT ;  /* 0x0000006d876b7210 */ /* 0x000fe40000ffe485 */
[----:B------:R2:W-:Y:S01]  /*4c70*/  @!P0 STG.E.U8 desc[UR44][R142.64+0x9], R111 ;  /* 0x0000096f8e008986 */ /* 0x0005e2000c10112c */
[----:B------:R-:W-:-:S05]  /*4c80*/  LEA R108, P0, R120, R12, 0x8 ;  /* 0x0000000c786c7211 */ /* 0x000fca00078040ff */
[----:B------:R-:W-:Y:S01]  /*4c90*/  IMAD.X R109, R13, 0x1, R128, P0 ;  /* 0x000000010d6d7824 */ /* 0x000fe200000e0680 */
[----:B------:R-:W-:-:S13]  /*4ca0*/  ISETP.LT.OR P0, PT, R3, 0x1, !P4 ;  /* 0x000000010300780c */ /* 0x000fda0006701670 */
[----:B--2---:R-:W-:Y:S05]  /*4cb0*/  @P0 BRA `(.L_x_63) ;  /* 0x00000000000c0947 */ /* 0x004fea0003800000 */
[----:B------:R-:W1:Y:S02]  /*4cc0*/  LDG.E.U8 R121, desc[UR44][R106.64] ;  /* 0x0000002c6a797981 */ /* 0x000e64000c1e1100 */
[----:B-1----:R-:W-:-:S05]  /*4cd0*/  PRMT R11, R121, 0x8880, RZ ;  /* 0x00008880790b7816 */ /* 0x002fca00000000ff */
[----:B------:R-:W-:-:S07]  /*4ce0*/  IMAD R20, R11, R124, RZ ;  /* 0x0000007c0b147224 */ /* 0x000fce00078e02ff */
.L_x_63:
[----:B------:R-:W-:Y:S05]  /*4cf0*/  BSYNC B1 ;  /* 0x0000000000017941 */ /* 0x000fea0003800000 */
.L_x_62:
[----:B-1----:R-:W-:Y:S01]  /*4d00*/  @!P0 IMAD R11, R96, R123, R20 ;  /* 0x0000007b600b8224 */ /* 0x002fe200078e0214 */
[----:B------:R-:W-:Y:S04]  /*4d10*/  BSSY B1, `(.L_x_64) ;  /* 0x0000007000017945 */ /* 0x000fe80003800000 */
[----:B------:R1:W-:Y:S01]  /*4d20*/  @!P0 STG.E.U8 desc[UR44][R108.64], R11 ;  /* 0x0000000b6c008986 */ /* 0x0003e2000c10112c */
[----:B------:R-:W-:-:S13]  /*4d30*/  ISETP.LT.OR P0, PT, R3, 0x2, !P4 ;  /* 0x000000020300780c */ /* 0x000fda0006701670 */
[----:B-1----:R-:W-:Y:S05]  /*4d40*/  @P0 BRA `(.L_x_65) ;  /* 0x00000000000c0947 */ /* 0x002fea0003800000 */
[----:B------:R-:W2:Y:S02]  /*4d50*/  LDG.E.U8 R121, desc[UR44][R106.64+0x1] ;  /* 0x0000012c6a797981 */ /* 0x000ea4000c1e1100 */
[----:B--2---:R-:W-:-:S05]  /*4d60*/  PRMT R11, R121, 0x8880, RZ ;  /* 0x00008880790b7816 */ /* 0x004fca00000000ff */
[----:B------:R-:W-:-:S07]  /*4d70*/  IMAD R20, R11, R124, RZ ;  /* 0x0000007c0b147224 */ /* 0x000fce00078e02ff */
.L_x_65:
[----:B------:R-:W-:Y:S05]  /*4d80*/  BSYNC B1 ;  /* 0x0000000000017941 */ /* 0x000fea0003800000 */
.L_x_64:
[----:B------:R-:W-:Y:S01]  /*4d90*/  @!P0 IMAD R11, R97, R123, R20 ;  /* 0x0000007b610b8224 */ /* 0x000fe200078e0214 */
[----:B------:R-:W-:Y:S01]  /*4da0*/  ISETP.GE.AND P3, PT, R10, 0x109, PT ;  /* 0x000001090a00780c */ /* 0x000fe20003f66270 */
[----:B------:R-:W-:Y:S01]  /*4db0*/  IMAD.WIDE.U32 R136, R149, R136, R138 ;  /* 0x0000008895887225 */ /* 0x000fe200078e008a */
[----:B------:R-:W-:Y:S02]  /*4dc0*/  BSSY B1, `(.L_x_66) ;  /* 0x000000b000017945 */ /* 0x000fe40003800000 */
[----:B------:R1:W-:Y:S01]  /*4dd0*/  @!P0 STG.E.U8 desc[UR44][R108.64+0x1], R11 ;  /* 0x0000010b6c008986 */ /* 0x0003e2000c10112c */
[----:B------:R-:W-:-:S04]  /*4de0*/  IADD3 R96, P0, R136, R134, RZ ;  /* 0x0000008688607210 */ /* 0x000fc80007f1e0ff */
[----:B------:R-:W-:Y:S02]  /*4df0*/  IADD3.X R97, R135, R137, R21, P0, !PT ;  /* 0x0000008987617210 */ /* 0x000fe400007fe415 */
[----:B------:R-:W-:-:S13]  /*4e00*/  ISETP.LT.OR P0, PT, R3, 0x1, !P3 ;  /* 0x000000010300780c */ /* 0x000fda0005f01670 */
[----:B------:R-:W-:-:S05]  /*4e10*/  @!P0 IADD3 R110, P1, R108, R126, RZ ;  /* 0x0000007e6c6e8210 */ /* 0x000fca0007f3e0ff */
[----:B------:R-:W-:Y:S01]  /*4e20*/  @!P0 IMAD.X R111, R109, 0x1, R129, P1 ;  /* 0x000000016d6f8824 */ /* 0x000fe200008e0681 */
[----:B-1----:R-:W-:Y:S07]  /*4e30*/  @P0 BRA `(.L_x_67) ;  /* 0x00000000000c0947 */ /* 0x002fee0003800000 */
[----:B------:R-:W2:Y:S02]  /*4e40*/  LDG.E.U8 R121, desc[UR44][R112.64] ;  /* 0x0000002c70797981 */ /* 0x000ea4000c1e1100 */
[----:B--2---:R-:W-:-:S05]  /*4e50*/  PRMT R11, R121, 0x8880, RZ ;  /* 0x00008880790b7816 */ /* 0x004fca00000000ff */
[----:B------:R-:W-:-:S07]  /*4e60*/  IMAD R20, R11, R124, RZ ;  /* 0x0000007c0b147224 */ /* 0x000fce00078e02ff */
.L_x_67:
[----:B------:R-:W-:Y:S05]  /*4e70*/  BSYNC B1 ;  /* 0x0000000000017941 */ /* 0x000fea0003800000 */
.L_x_66:
[----:B------:R-:W-:Y:S01]  /*4e80*/  @!P0 IMAD R11, R98, R123, R20 ;  /* 0x0000007b620b8224 */ /* 0x000fe200078e0214 */
[----:B------:R-:W-:Y:S01]  /*4e90*/  ISETP.LT.OR P1, PT, R3, 0x2, !P3 ;  /* 0x000000020300780c */ /* 0x000fe20005f21670 */
[----:B------:R-:W-:Y:S03]  /*4ea0*/  BSSY B1, `(.L_x_68) ;  /* 0x0000008000017945 */ /* 0x000fe60003800000 */
[----:B------:R1:W-:Y:S09]  /*4eb0*/  @!P0 STG.E.U8 desc[UR44][R110.64], R11 ;  /* 0x0000000b6e008986 */ /* 0x0003f2000c10112c */
[----:B------:R-:W-:-:S05]  /*4ec0*/  @!P1 IADD3 R134, P2, R126, R108, RZ ;  /* 0x0000006c7e869210 */ /* 0x000fca0007f5e0ff */
[----:B------:R-:W-:Y:S01]  /*4ed0*/  @!P1 IMAD.X R135, R129, 0x1, R109, P2 ;  /* 0x0000000181879824 */ /* 0x000fe200010e066d */
[----:B-1----:R-:W-:Y:S07]  /*4ee0*/  @P1 BRA `(.L_x_69) ;  /* 0x00000000000c1947 */ /* 0x002fee0003800000 */
[----:B------:R-:W2:Y:S02]  /*4ef0*/  LDG.E.U8 R121, desc[UR44][R112.64+0x1] ;  /* 0x0000012c70797981 */ /* 0x000ea4000c1e1100 */
[----:B--2---:R-:W-:-:S05]  /*4f00*/  PRMT R11, R121, 0x8880, RZ ;  /* 0x00008880790b7816 */ /* 0x004fca00000000ff */
[----:B------:R-:W-:-:S07]  /*4f10*/  IMAD R20, R11, R124, RZ ;  /* 0x0000007c0b147224 */ /* 0x000fce00078e02ff */
.L_x_69:
[----:B------:R-:W-:Y:S05]  /*4f20*/  BSYNC B1 ;  /* 0x0000000000017941 */ /* 0x000fea0003800000 */
.L_x_68:
[----:B------:R-:W-:Y:S01]  /*4f30*/  @!P1 IMAD R99, R99, R123, R20 ;  /* 0x0000007b63639224 */ /* 0x000fe200078e0214 */
[----:B------:R-:W-:Y:S01]  /*4f40*/  ISETP.LT.OR P0, PT, R3, 0x9, !P4 ;  /* 0x000000090300780c */ /* 0x000fe20006701670 */
[----:B------:R-:W-:Y:S03]  /*4f50*/  BSSY B1, `(.L_x_70) ;  /* 0x0000006000017945 */ /* 0x000fe60003800000 */
[----:B------:R1:W-:Y:S09]  /*4f60*/  @!P1 STG.E.U8 desc[UR44][R134.64+0x1], R99 ;  /* 0x0000016386009986 */ /* 0x0003f2000c10112c */
[----:B------:R-:W-:Y:S05]  /*4f70*/  @P0 BRA `(.L_x_71) ;  /* 0x00000000000c0947 */ /* 0x000fea0003800000 */
[----:B------:R-:W2:Y:S02]  /*4f80*/  LDG.E.U8 R121, desc[UR44][R106.64+0x8] ;  /* 0x0000082c6a797981 */ /* 0x000ea4000c1e1100 */
[----:B--2---:R-:W-:-:S05]  /*4f90*/  PRMT R11, R121, 0x8880, RZ ;  /* 0x00008880790b7816 */ /* 0x004fca00000000ff */
[----:B------:R-:W-:-:S07]  /*4fa0*/  IMAD R20, R11, R124, RZ ;  /* 0x0000007c0b147224 */ /* 0x000fce00078e02ff */
.L_x_71:
[----:B------:R-:W-:Y:S05]  /*4fb0*/  BSYNC B1 ;  /* 0x0000000000017941 */ /* 0x000fea0003800000 */
.L_x_70:
[----:B------:R-:W-:Y:S01]  /*4fc0*/  @!P0 IMAD R11, R100, R123, R20 ;  /* 0x0000007b640b8224 */ /* 0x000fe200078e0214 */
[----:B------:R-:W-:Y:S01]  /*4fd0*/  ISETP.LT.OR P1, PT, R3, 0xa, !P4 ;  /* 0x0000000a0300780c */ /* 0x000fe20006721670 */
[----:B------:R-:W-:Y:S01]  /*4fe0*/  @!P0 IMAD.MOV.U32 R98, RZ, RZ, R108 ;  /* 0x000000ffff628224 */ /* 0x000fe200078e006c */
[----:B------:R-:W-:Y:S01]  /*4ff0*/  BSSY B1, `(.L_x_72) ;  /* 0x0000007000017945 */ /* 0x000fe20003800000 */
[----:B-1----:R-:W-:-:S05]  /*5000*/  @!P0 IMAD.MOV.U32 R99, RZ, RZ, R109 ;  /* 0x000000ffff638224 */ /* 0x002fca00078e006d */
[----:B------:R1:W-:Y:S05]  /*5010*/  @!P0 STG.E.U8 desc[UR44][R98.64+0x8], R11 ;  /* 0x0000080b62008986 */ /* 0x0003ea000c10112c */
[----:B------:R-:W-:Y:S05]  /*5020*/  @P1 BRA `(.L_x_73) ;  /* 0x00000000000c1947 */ /* 0x000fea0003800000 */
[----:B------:R-:W1:Y:S02]  /*5030*/  LDG.E.U8 R121, desc[UR44][R106.64+0x9] ;  /* 0x0000092c6a797981 */ /* 0x000e64000c1e1100 */
[----:B-1----:R-:W-:-:S05]  /*5040*/  PRMT R11, R121, 0x8880, RZ ;  /* 0x00008880790b7816 */ /* 0x002fca00000000ff */
[----:B------:R-:W-:-:S07]  /*5050*/  IMAD R20, R11, R124, RZ ;  /* 0x0000007c0b147224 */ /* 0x000fce00078e02ff */
.L_x_73:
[----:B------:R-:W-:Y:S05]  /*5060*/  BSYNC B1 ;  /* 0x0000000000017941 */ /* 0x000fea0003800000 */
.L_x_72:
[----:B------:R-:W-:Y:S01]  /*5070*/  @!P1 IMAD R101, R101, R123, R20 ;  /* 0x0000007b65659224 */ /* 0x000fe200078e0214 */
[----:B------:R-:W-:Y:S01]  /*5080*/  ISETP.LT.OR P0, PT, R3, 0x9, !P3 ;  /* 0x000000090300780c */ /* 0x000fe20005f01670 */
[----:B------:R-:W-:Y:S03]  /*5090*/  BSSY B1, `(.L_x_74) ;  /* 0x0000008000017945 */ /* 0x000fe60003800000 */
[----:B------:R2:W-:Y:S09]  /*50a0*/  @!P1 STG.E.U8 desc[UR44][R108.64+0x9], R101 ;  /* 0x000009656c009986 */ /* 0x0005f2000c10112c */
[----:B-1----:R-:W-:-:S05]  /*50b0*/  @!P0 IADD3 R98, P2, R108, R126, RZ ;  /* 0x0000007e6c628210 */ /* 0x002fca0007f5e0ff */
[----:B------:R-:W-:Y:S01]  /*50c0*/  @!P0 IMAD.X R99, R109, 0x1, R129, P2 ;  /* 0x000000016d638824 */ /* 0x000fe200010e0681 */
[----:B--2---:R-:W-:Y:S07]  /*50d0*/  @P0 BRA `(.L_x_75) ;  /* 0x00000000000c0947 */ /* 0x004fee0003800000 */
[----:B------:R-:W2:Y:S02]  /*50e0*/  LDG.E.U8 R121, desc[UR44][R112.64+0x8] ;  /* 0x0000082c70797981 */ /* 0x000ea4000c1e1100 */
[----:B--2---:R-:W-:-:S05]  /*50f0*/  PRMT R11, R121, 0x8880, RZ ;  /* 0x00008880790b7816 */ /* 0x004fca00000000ff */
[----:B------:R-:W-:-:S07]  /*5100*/  IMAD R20, R11, R124, RZ ;  /* 0x0000007c0b147224 */ /* 0x000fce00078e02ff */
.L_x_75:
[----:B------:R-:W-:Y:S05]  /*5110*/  BSYNC B1 ;  /* 0x0000000000017941 */ /* 0x000fea0003800000 */
.L_x_74:
        /* <DEDUP_REMOVED lines=10> */
.L_x_77:
[----:B------:R-:W-:Y:S05]  /*51c0*/  BSYNC B1 ;  /* 0x0000000000017941 */ /* 0x000fea0003800000 */
.L_x_76:
[----:B------:R-:W-:Y:S01]  /*51d0*/  ISETP.GE.AND P2, PT, R10, 0x181, PT ;  /* 0x000001810a00780c */ /* 0x000fe20003f46270 */
[----:B------:R-:W-:-:S03]  /*51e0*/  @!P1 IMAD R103, R103, R123, R20 ;  /* 0x0000007b67679224 */ /* 0x000fc600078e0214 */
[----:B------:R-:W-:Y:S02]  /*51f0*/  ISETP.LT.OR P0, PT, R3, 0x1, !P2 ;  /* 0x000000010300780c */ /* 0x000fe40005701670 */
[----:B------:R1:W-:Y:S11]  /*5200*/  @!P1 STG.E.U8 desc[UR44][R100.64+0x9], R103 ;  /* 0x0000096764009986 */ /* 0x0003f6000c10112c */
[----:B------:R-:W2:Y:S01]  /*5210*/  @!P0 LDG.E.U8 R121, desc[UR44][R96.64] ;  /* 0x0000002c60798981 */ /* 0x000ea2000c1e1100 */
[----:B------:R-:W-:Y:S01]  /*5220*/  IMAD R11, R9, 0x180, RZ ;  /* 0x00000180090b7824 */ /* 0x000fe200078e02ff */
[----:B------:R-:W-:Y:S01]  /*5230*/  BSSY B1, `(.L_x_78) ;  /* 0x000000d000017945 */ /* 0x000fe20003800000 */
[----:B------:R-:W-:-:S04]  /*5240*/  IMAD.WIDE.U32 R8, R8, 0x180, R12 ;  /* 0x0000018008087825 */ /* 0x000fc800078e000c */
[----:B------:R-:W-:Y:S02]  /*5250*/  IMAD.IADD R99, R9, 0x1, R11 ;  /* 0x0000000109637824 */ /* 0x000fe400078e020b */
[----:B------:R-:W-:Y:S01]  /*5260*/  @!P0 IMAD.MOV.U32 R98, RZ, RZ, R8 ;  /* 0x000000ffff628224 */ /* 0x000fe200078e0008 */
[----:B--2---:R-:W-:-:S05]  /*5270*/  @!P0 PRMT R21, R121, 0x8880, RZ ;  /* 0x0000888079158816 */ /* 0x004fca00000000ff */
[----:B------:R-:W-:-:S04]  /*5280*/  @!P0 IMAD R20, R21, R124, RZ ;  /* 0x0000007c15148224 */ /* 0x000fc800078e02ff */
[----:B------:R-:W-:-:S05]  /*5290*/  @!P0 IMAD R21, R88, R123, R20 ;  /* 0x0000007b58158224 */ /* 0x000fca00078e0214 */
[----:B------:R1:W-:Y:S01]  /*52a0*/  @!P0 STG.E.U8 desc[UR44][R98.64], R21 ;  /* 0x0000001562008986 */ /* 0x0003e2000c10112c */
[----:B------:R-:W-:-:S13]  /*52b0*/  ISETP.LT.OR P0, PT, R3, 0x2, !P2 ;  /* 0x000000020300780c */ /* 0x000fda0005701670 */
[----:B-1----:R-:W-:Y:S05]  /*52c0*/  @P0 BRA `(.L_x_79) ;  /* 0x00000000000c0947 */ /* 0x002fea0003800000 */
[----:B------:R-:W2:Y:S02]  /*52d0*/  LDG.E.U8 R121, desc[UR44][R96.64+0x1] ;  /* 0x0000012c60797981 */ /* 0x000ea4000c1e1100 */
[----:B--2---:R-:W-:-:S05]  /*52e0*/  PRMT R21, R121, 0x8880, RZ ;  /* 0x0000888079157816 */ /* 0x004fca00000000ff */
[----:B------:R-:W-:-:S07]  /*52f0*/  IMAD R20, R21, R124, RZ ;  /* 0x0000007c15147224 */ /* 0x000fce00078e02ff */
.L_x_79:
[----:B------:R-:W-:Y:S05]  /*5300*/  BSYNC B1 ;  /* 0x0000000000017941 */ /* 0x000fea0003800000 */
.L_x_78:
[----:B------:R-:W-:Y:S01]  /*5310*/  ISETP.GE.AND P1, PT, R10, 0x189, PT ;  /* 0x000001890a00780c */ /* 0x000fe20003f26270 */
[----:B------:R-:W-:Y:S01]  /*5320*/  @!P0 IMAD.MOV.U32 R88, RZ, RZ, R8 ;  /* 0x000000ffff588224 */ /* 0x000fe200078e0008 */
[----:B------:R-:W-:Y:S01]  /*5330*/  P2R R21, PR, RZ, 0x4 ;  /* 0x00000004ff157803 */ /* 0x000fe20000000000 */
[----:B------:R-:W-:Y:S01]  /*5340*/  BSSY B1, `(.L_x_80) ;  /* 0x000000c000017945 */ /* 0x000fe20003800000 */
[----:B------:R-:W-:-:S13]  /*5350*/  ISETP.LT.OR P6, PT, R3, 0x1, !P1 ;  /* 0x000000010300780c */ /* 0x000fda0004fc1670 */
[----:B------:R-:W-:-:S05]  /*5360*/  @!P6 IADD3 R100, P2, R126, R8, RZ ;  /* 0x000000087e64e210 */ /* 0x000fca0007f5e0ff */
[----:B------:R-:W-:Y:S01]  /*5370*/  @!P6 IMAD.X R101, R99, 0x1, R129, P2 ;  /* 0x000000016365e824 */ /* 0x000fe200010e0681 */
[----:B------:R-:W-:Y:S01]  /*5380*/  ISETP.NE.AND P2, PT, R21, RZ, PT ;  /* 0x000000ff1500720c */ /* 0x000fe20003f45270 */
[----:B------:R-:W-:Y:S02]  /*5390*/  @!P0 IMAD R21, R89, R123, R20 ;  /* 0x0000007b59158224 */ /* 0x000fe400078e0214 */
[----:B------:R-:W-:-:S05]  /*53a0*/  @!P0 IMAD.MOV.U32 R89, RZ, RZ, R99 ;  /* 0x000000ffff598224 */ /* 0x000fca00078e0063 */
[----:B------:R1:W-:Y:S01]  /*53b0*/  @!P0 STG.E.U8 desc[UR44][R88.64+0x1], R21 ;  /* 0x0000011558008986 */ /* 0x0003e2000c10112c */
[----:B------:R-:W-:Y:S05]  /*53c0*/  @P6 BRA `(.L_x_81) ;  /* 0x00000000000c6947 */ /* 0x000fea0003800000 */
[----:B------:R-:W1:Y:S02]  /*53d0*/  LDG.E.U8 R121, desc[UR44][R116.64] ;  /* 0x0000002c74797981 */ /* 0x000e64000c1e1100 */
[----:B-1----:R-:W-:-:S05]  /*53e0*/  PRMT R21, R121, 0x8880, RZ ;  /* 0x0000888079157816 */ /* 0x002fca00000000ff */
[----:B------:R-:W-:-:S07]  /*53f0*/  IMAD R20, R21, R124, RZ ;  /* 0x0000007c15147224 */ /* 0x000fce00078e02ff */
.L_x_81:
[----:B------:R-:W-:Y:S05]  /*5400*/  BSYNC B1 ;  /* 0x0000000000017941 */ /* 0x000fea0003800000 */
.L_x_80:
[----:B-1----:R-:W-:Y:S01]  /*5410*/  @!P6 IMAD R21, R90, R123, R20 ;  /* 0x0000007b5a15e224 */ /* 0x002fe200078e0214 */
[----:B------:R-:W-:Y:S01]  /*5420*/  ISETP.LT.OR P0, PT, R3, 0x2, !P1 ;  /* 0x000000020300780c */ /* 0x000fe20004f01670 */
[----:B------:R-:W-:Y:S01]  /*5430*/  BSSY B1, `(.L_x_82) ;  /* 0x000000a000017945 */ /* 0x000fe20003800000 */
[----:B------:R-:W-:Y:S02]  /*5440*/  P2R R10, PR, RZ, 0x4 ;  /* 0x00000004ff0a7803 */ /* 0x000fe40000000000 */
[----:B------:R1:W-:Y:S09]  /*5450*/  @!P6 STG.E.U8 desc[UR44][R100.64], R21 ;  /* 0x000000156400e986 */ /* 0x0003f2000c10112c */
[----:B------:R-:W-:-:S05]  /*5460*/  @!P0 IADD3 R88, P2, R126, R8, RZ ;  /* 0x000000087e588210 */ /* 0x000fca0007f5e0ff */
[----:B------:R-:W-:Y:S01]  /*5470*/  @!P0 IMAD.X R89, R99, 0x1, R129, P2 ;  /* 0x0000000163598824 */ /* 0x000fe200010e0681 */
[----:B------:R-:W-:Y:S01]  /*5480*/  ISETP.NE.AND P2, PT, R10, RZ, PT ;  /* 0x000000ff0a00720c */ /* 0x000fe20003f45270 */
[----:B-1----:R-:W-:-:S12]  /*5490*/  @P0 BRA `(.L_x_83) ;  /* 0x00000000000c0947 */ /* 0x002fd80003800000 */
[----:B------:R-:W2:Y:S02]  /*54a0*/  LDG.E.U8 R121, desc[UR44][R116.64+0x1] ;  /* 0x0000012c74797981 */ /* 0x000ea4000c1e1100 */
[----:B--2---:R-:W-:-:S05]  /*54b0*/  PRMT R21, R121, 0x8880, RZ ;  /* 0x0000888079157816 */ /* 0x004fca00000000ff */
[----:B------:R-:W-:-:S07]  /*54c0*/  IMAD R20, R21, R124, RZ ;  /* 0x0000007c15147224 */ /* 0x000fce00078e02ff */
.L_x_83:
[----:B------:R-:W-:Y:S05]  /*54d0*/  BSYNC B1 ;  /* 0x0000000000017941 */ /* 0x000fea0003800000 */
.L_x_82:
[----:B------:R-:W-:Y:S01]  /*54e0*/  @!P0 IMAD R91, R91, R123, R20 ;  /* 0x0000007b5b5b8224 */ /* 0x000fe200078e0214 */
[----:B------:R-:W-:Y:S04]  /*54f0*/  BSSY B1, `(.L_x_84) ;  /* 0x0000007000017945 */ /* 0x000fe80003800000 */
[----:B------:R1:W-:Y:S01]  /*5500*/  @!P0 STG.E.U8 desc[UR44][R88.64+0x1], R91 ;  /* 0x0000015b58008986 */ /* 0x0003e2000c10112c */
[----:B------:R-:W-:-:S13]  /*5510*/  ISETP.LT.OR P0, PT, R3, 0x9, !P2 ;  /* 0x000000090300780c */ /* 0x000fda0005701670 */
[----:B-1----:R-:W-:Y:S05]  /*5520*/  @P0 BRA `(.L_x_85) ;  /* 0x00000000000c0947 */ /* 0x002fea0003800000 */
[----:B------:R-:W2:Y:S02]  /*5530*/  LDG.E.U8 R121, desc[UR44][R96.64+0x8] ;  /* 0x0000082c60797981 */ /* 0x000ea4000c1e1100 */
[----:B--2---:R-:W-:-:S05]  /*5540*/  PRMT R21, R121, 0x8880, RZ ;  /* 0x0000888079157816 */ /* 0x004fca00000000ff */
[----:B------:R-:W-:-:S07]  /*5550*/  IMAD R20, R21, R124, RZ ;  /* 0x0000007c15147224 */ /* 0x000fce00078e02ff */
.L_x_85:
[----:B------:R-:W-:Y:S05]  /*5560*/  BSYNC B1 ;  /* 0x0000000000017941 */ /* 0x000fea0003800000 */
.L_x_84:
[----:B------:R-:W-:Y:S01]  /*5570*/  @!P0 IMAD R21, R92, R123, R20 ;  /* 0x0000007b5c158224 */ /* 0x000fe200078e0214 */
[----:B------:R-:W-:Y:S01]  /*5580*/  BSSY B1, `(.L_x_86) ;  /* 0x0000009000017945 */ /* 0x000fe20003800000 */
[----:B------:R-:W-:Y:S02]  /*5590*/  @!P0 IMAD.MOV.U32 R88, RZ, RZ, R8 ;  /* 0x000000ffff588224 */ /* 0x000fe400078e0008 */
[----:B------:R-:W-:-:S05]  /*55a0*/  @!P0 IMAD.MOV.U32 R89, RZ, RZ, R99 ;  /* 0x000000ffff598224 */ /* 0x000fca00078e0063 */
[----:B------:R1:W-:Y:S01]  /*55b0*/  @!P0 STG.E.U8 desc[UR44][R88.64+0x8], R21 ;  /* 0x0000081558008986 */ /* 0x0003e2000c10112c */
[----:B------:R-:W-:-:S13]  /*55c0*/  ISETP.LT.OR P0, PT, R3, 0xa, !P2 ;  /* 0x0000000a0300780c */ /* 0x000fda0005701670 */
[----:B-1----:R-:W-:Y:S05]  /*55d0*/  @P0 BRA `(.L_x_87) ;  /* 0x00000000000c0947 */ /* 0x002fea0003800000 */
[----:B------:R-:W2:Y:S02]  /*55e0*/  LDG.E.U8 R121, desc[UR44][R96.64+0x9] ;  /* 0x0000092c60797981 */ /* 0x000ea4000c1e1100 */
[----:B--2---:R-:W-:-:S05]  /*55f0*/  PRMT R21, R121, 0x8880, RZ ;  /* 0x0000888079157816 */ /* 0x004fca00000000ff */
[----:B------:R-:W-:-:S07]  /*5600*/  IMAD R20, R21, R124, RZ ;  /* 0x0000007c15147224 */ /* 0x000fce00078e02ff */
.L_x_87:
[----:B------:R-:W-:Y:S05]  /*5610*/  BSYNC B1 ;  /* 0x0000000000017941 */ /* 0x000fea0003800000 */
.L_x_86:
[----:B------:R-:W-:Y:S01]  /*5620*/  @!P0 IMAD R93, R93, R123, R20 ;  /* 0x0000007b5d5d8224 */ /* 0x000fe200078e0214 */
[----:B------:R-:W-:Y:S01]  /*5630*/  ISETP.LT.OR P6, PT, R3, 0x9, !P1 ;  /* 0x000000090300780c */ /* 0x000fe20004fc1670 */
[----:B------:R-:W-:Y:S01]  /*5640*/  @!P0 IMAD.MOV.U32 R88, RZ, RZ, R8 ;  /* 0x000000ffff588224 */ /* 0x000fe200078e0008 */
[----:B------:R-:W-:Y:S01]  /*5650*/  P2R R10, PR, RZ, 0x4 ;  /* 0x00000004ff0a7803 */ /* 0x000fe20000000000 */
[----:B------:R-:W-:Y:S01]  /*5660*/  @!P0 IMAD.MOV.U32 R89, RZ, RZ, R99 ;  /* 0x000000ffff598224 */ /* 0x000fe200078e0063 */
[----:B------:R-:W-:Y:S04]  /*5670*/  BSSY B1, `(.L_x_88) ;  /* 0x0000009000017945 */ /* 0x000fe80003800000 */
[----:B------:R1:W-:Y:S05]  /*5680*/  @!P0 STG.E.U8 desc[UR44][R88.64+0x9], R93 ;  /* 0x0000095d58008986 */ /* 0x0003ea000c10112c */
[----:B------:R-:W-:-:S05]  /*5690*/  @!P6 IADD3 R90, P2, R126, R8, RZ ;  /* 0x000000087e5ae210 */ /* 0x000fca0007f5e0ff */
[----:B------:R-:W-:Y:S01]  /*56a0*/  @!P6 IMAD.X R91, R99, 0x1, R129, P2 ;  /* 0x00000001635be824 */ /* 0x000fe200010e0681 */
[----:B------:R-:W-:Y:S01]  /*56b0*/  ISETP.NE.AND P2, PT, R10, RZ, PT ;  /* 0x000000ff0a00720c */ /* 0x000fe20003f45270 */
[----:B-1----:R-:W-:-:S12]  /*56c0*/  @P6 BRA `(.L_x_89) ;  /* 0x00000000000c6947 */ /* 0x002fd80003800000 */
[----:B------:R-:W2:Y:S02]  /*56d0*/  LDG.E.U8 R121, desc[UR44][R116.64+0x8] ;  /* 0x0000082c74797981 */ /* 0x000ea4000c1e1100 */
[----:B--2---:R-:W-:-:S05]  /*56e0*/  PRMT R21, R121, 0x8880, RZ ;  /* 0x0000888079157816 */ /* 0x004fca00000000ff */
[----:B------:R-:W-:-:S07]  /*56f0*/  IMAD R20, R21, R124, RZ ;  /* 0x0000007c15147224 */ /* 0x000fce00078e02ff */
.L_x_89:
[----:B------:R-:W-:Y:S05]  /*5700*/  BSYNC B1 ;  /* 0x0000000000017941 */ /* 0x000fea0003800000 */
.L_x_88:
[----:B------:R-:W-:Y:S01]  /*5710*/  @!P6 IMAD R21, R94, R123, R20 ;  /* 0x0000007b5e15e224 */ /* 0x000fe200078e0214 */
        /* <DEDUP_REMOVED lines=11> */
.L_x_91:
[----:B------:R-:W-:Y:S05]  /*57d0*/  BSYNC B1 ;  /* 0x0000000000017941 */ /* 0x000fea0003800000 */
.L_x_90:
[----:B------:R-:W-:Y:S01]  /*57e0*/  @!P0 IMAD R95, R95, R123, R20 ;  /* 0x0000007b5f5f8224 */ /* 0x000fe200078e0214 */
[----:B------:R-:W-:Y:S01]  /*57f0*/  LOP3.LUT P6, RZ, R132, 0x8, RZ, 0xc0, !PT ;  /* 0x0000000884ff7812 */ /* 0x000fe200078cc0ff */
[----:B------:R-:W-:Y:S03]  /*5800*/  BSSY B1, `(.L_x_92) ;  /* 0x0000007000017945 */ /* 0x000fe60003800000 */
[----:B------:R1:W-:Y:S01]  /*5810*/  @!P0 STG.E.U8 desc[UR44][R88.64+0x9], R95 ;  /* 0x0000095f58008986 */ /* 0x0003e2000c10112c */
[----:B------:R-:W-:-:S13]  /*5820*/  ISETP.LT.OR P0, PT, R3, 0x11, !P6 ;  /* 0x000000110300780c */ /* 0x000fda0007701670 */
[----:B-1----:R-:W-:Y:S05]  /*5830*/  @P0 BRA `(.L_x_93) ;  /* 0x00000000000c0947 */ /* 0x002fea0003800000 */
[----:B------:R-:W2:Y:S02]  /*5840*/  LDG.E.U8 R121, desc[UR44][R4.64+0x10] ;  /* 0x0000102c04797981 */ /* 0x000ea4000c1e1100 */
[----:B--2---:R-:W-:-:S05]  /*5850*/  PRMT R21, R121, 0x8880, RZ ;  /* 0x0000888079157816 */ /* 0x004fca00000000ff */
[----:B------:R-:W-:-:S07]  /*5860*/  IMAD R20, R21, R124, RZ ;  /* 0x0000007c15147224 */ /* 0x000fce00078e02ff */
.L_x_93:
[----:B------:R-:W-:Y:S05]  /*5870*/  BSYNC B1 ;  /* 0x0000000000017941 */ /* 0x000fea0003800000 */
.L_x_92:
        /* <DEDUP_REMOVED lines=8> */
.L_x_95:
[----:B------:R-:W-:Y:S05]  /*5900*/  BSYNC B1 ;  /* 0x0000000000017941 */ /* 0x000fea0003800000 */
.L_x_94:
[----:B------:R-:W-:Y:S01]  /*5910*/  @!P0 IMAD R81, R81, R123, R20 ;  /* 0x0000007b51518224 */ /* 0x000fe200078e0214 */
[----:B------:R-:W-:Y:S01]  /*5920*/  LOP3.LUT P6, RZ, R132, 0x10, RZ, 0xc0, !PT ;  /* 0x0000001084ff7812 */ /* 0x000fe200078cc0ff */
[----:B------:R-:W-:Y:S01]  /*5930*/  BSSY B1, `(.L_x_96) ;  /* 0x000000b000017945 */ /* 0x000fe20003800000 */
[----:B------:R-:W-:Y:S02]  /*5940*/  P2R R10, PR, RZ, 0x2 ;  /* 0x00000002ff0a7803 */ /* 0x000fe40000000000 */
[----:B------:R1:W-:Y:S01]  /*5950*/  @!P0 STG.E.U8 desc[UR44][R12.64+0x11], R81 ;  /* 0x000011510c008986 */ /* 0x0003e2000c10112c */
[----:B------:R-:W-:-:S13]  /*5960*/  ISETP.LT.OR P6, PT, R3, 0x11, !P6 ;  /* 0x000000110300780c */ /* 0x000fda00077c1670 */
[----:B------:R-:W-:-:S05]  /*5970*/  @!P6 IADD3 R88, P1, R12, R126, RZ ;  /* 0x0000007e0c58e210 */ /* 0x000fca0007f3e0ff */
[----:B------:R-:W-:Y:S01]  /*5980*/  @!P6 IMAD.X R89, R13, 0x1, R129, P1 ;  /* 0x000000010d59e824 */ /* 0x000fe200008e0681 */
[----:B------:R-:W-:Y:S01]  /*5990*/  ISETP.NE.AND P1, PT, R10, RZ, PT ;  /* 0x000000ff0a00720c */ /* 0x000fe20003f25270 */
[----:B-1----:R-:W-:-:S12]  /*59a0*/  @P6 BRA `(.L_x_97) ;  /* 0x00000000000c6947 */ /* 0x002fd80003800000 */
[----:B------:R-:W2:Y:S02]  /*59b0*/  LDG.E.U8 R121, desc[UR44][R6.64+0x10] ;  /* 0x0000102c06797981 */ /* 0x000ea4000c1e1100 */
[----:B--2---:R-:W-:-:S05]  /*59c0*/  PRMT R21, R121, 0x8880, RZ ;  /* 0x0000888079157816 */ /* 0x004fca00000000ff */
[----:B------:R-:W-:-:S07]  /*59d0*/  IMAD R20, R21, R124, RZ ;  /* 0x0000007c15147224 */ /* 0x000fce00078e02ff */
.L_x_97:
[----:B------:R-:W-:Y:S05]  /*59e0*/  BSYNC B1 ;  /* 0x0000000000017941 */ /* 0x000fea0003800000 */
.L_x_96:
        /* <DEDUP_REMOVED lines=13> */
.L_x_99:
[----:B------:R-:W-:Y:S05]  /*5ac0*/  BSYNC B1 ;  /* 0x0000000000017941 */ /* 0x000fea0003800000 */
.L_x_98:
        /* <DEDUP_REMOVED lines=9> */
.L_x_101:
[----:B------:R-:W-:Y:S05]  /*5b60*/  BSYNC B1 ;  /* 0x0000000000017941 */ /* 0x000fea0003800000 */
.L_x_100:
        /* <DEDUP_REMOVED lines=8> */
.L_x_103:
[----:B------:R-:W-:Y:S05]  /*5bf0*/  BSYNC B1 ;  /* 0x0000000000017941 */ /* 0x000fea0003800000 */
.L_x_102:
        /* <DEDUP_REMOVED lines=13> */
.L_x_105:
[----:B------:R-:W-:Y:S05]  /*5cd0*/  BSYNC B1 ;  /* 0x0000000000017941 */ /* 0x000fea0003800000 */
.L_x_104:
        /* <DEDUP_REMOVED lines=13> */
.L_x_107:
[----:B------:R-:W-:Y:S05]  /*5db0*/  BSYNC B1 ;  /* 0x0000000000017941 */ /* 0x000fea0003800000 */
.L_x_106:
        /* <DEDUP_REMOVED lines=9> */
.L_x_109:
[----:B------:R-:W-:Y:S05]  /*5e50*/  BSYNC B1 ;  /* 0x0000000000017941 */ /* 0x000fea0003800000 */
.L_x_108:
[----:B------:R-:W-:Y:S02]  /*5e60*/  P2R R21, PR, RZ, 0x4 ;  /* 0x00000004ff157803 */ /* 0x000fe40000000000 */
[----:B------:R-:W-:Y:S02]  /*5e70*/  LOP3.LUT P2, RZ, R132, 0x10, RZ, 0xc0, !PT ;  /* 0x0000001084ff7812 */ /* 0x000fe4000784c0ff */
[----:B------:R-:W-:Y:S02]  /*5e80*/  P2R R10, PR, RZ, 0x8 ;  /* 0x00000008ff0a7803 */ /* 0x000fe40000000000 */
[C---:B------:R-:W-:Y:S02]  /*5e90*/  ISETP.LT.OR P3, PT, R3.reuse, 0x21, !P2 ;  /* 0x000000210300780c */ /* 0x040fe40005761670 */
[----:B------:R-:W-:Y:S02]  /*5ea0*/  ISETP.LT.OR P2, PT, R3, 0x22, !P2 ;  /* 0x000000220300780c */ /* 0x000fe40005741670 */
[----:B------:R-:W-:-:S02]  /*5eb0*/  P2R R86, PR, RZ, 0x8 ;  /* 0x00000008ff567803 */ /* 0x000fc40000000000 */
[----:B------:R-:W-:Y:S02]  /*5ec0*/  P2R R88, PR, RZ, 0x2 ;  /* 0x00000002ff587803 */ /* 0x000fe40000000000 */
[----:B------:R-:W-:-:S05]  /*5ed0*/  LOP3.LUT P1, RZ, R132, 0x2, RZ, 0xc0, !PT ;  /* 0x0000000284ff7812 */ /* 0x000fca000782c0ff */
[----:B------:R-:W-:-:S05]  /*5ee0*/  @!P3 IADD3 R82, P6, R12, R126, RZ ;  /* 0x0000007e0c52b210 */ /* 0x000fca0007fde0ff */
[C-C-:B------:R-:W-:Y:S01]  /*5ef0*/  @!P3 IMAD.X R83, R13.reuse, 0x1, R129.reuse, P6 ;  /* 0x000000010d53b824 */ /* 0x140fe200030e0681 */
[----:B------:R-:W-:Y:S02]  /*5f00*/  @!P2 IADD3 R80, P6, R12, R126, RZ ;  /* 0x0000007e0c50a210 */ /* 0x000fe40007fde0ff */
[----:B------:R-:W-:Y:S02]  /*5f10*/  ISETP.NE.AND P3, PT, R10, RZ, PT ;  /* 0x000000ff0a00720c */ /* 0x000fe40003f65270 */
[----:B------:R-:W-:Y:S01]  /*5f20*/  P2R R10, PR, RZ, 0x4 ;  /* 0x00000004ff0a7803 */ /* 0x000fe20000000000 */
[----:B------:R-:W-:Y:S01]  /*5f30*/  @!P2 IMAD.X R81, R13, 0x1, R129, P6 ;  /* 0x000000010d51a824 */ /* 0x000fe200030e0681 */
[----:B------:R-:W-:Y:S01]  /*5f40*/  ISETP.NE.AND P2, PT, R21, RZ, PT ;  /* 0x000000ff1500720c */ /* 0x000fe20003f45270 */
[----:B------:R-:W-:-:S05]  /*5f50*/  @!P0 IMAD R21, R72, R123, R20 ;  /* 0x0000007b48158224 */ /* 0x000fca00078e0214 */
[----:B------:R1:W-:Y:S01]  /*5f60*/  @!P0 STG.E.U8 desc[UR44][R104.64+0x10], R21 ;  /* 0x0000101568008986 */ /* 0x0003e2000c10112c */
[----:B------:R-:W-:-:S13]  /*5f70*/  ISETP.LT.OR P0, PT, R3, 0x12, !P1 ;  /* 0x000000120300780c */ /* 0x000fda0004f01670 */
[----:B------:R-:W2:Y:S02]  /*5f80*/  @!P0 LDG.E.U8 R121, desc[UR44][R14.64+0x11] ;  /* 0x0000112c0e798981 */ /* 0x000ea4000c1e1100 */
[----:B--2---:R-:W-:-:S05]  /*5f90*/  @!P0 PRMT R85, R121, 0x8880, RZ ;  /* 0x0000888079558816 */ /* 0x004fca00000000ff */
[----:B------:R-:W-:-:S04]  /*5fa0*/  @!P0 IMAD R20, R85, R124, RZ ;  /* 0x0000007c55148224 */ /* 0x000fc800078e02ff */
[----:B------:R-:W-:-:S05]  /*5fb0*/  @!P0 IMAD R85, R73, R123, R20 ;  /* 0x0000007b49558224 */ /* 0x000fca00078e0214 */
[----:B------:R2:W-:Y:S01]  /*5fc0*/  @!P0 STG.E.U8 desc[UR44][R104.64+0x11], R85 ;  /* 0x0000115568008986 */ /* 0x0005e2000c10112c */
[----:B------:R-:W-:-:S13]  /*5fd0*/  ISETP.LT.OR P0, PT, R3, 0x11, !P5 ;  /* 0x000000110300780c */ /* 0x000fda0006f01670 */
[----:B------:R-:W1:Y:S01]  /*5fe0*/  @!P0 LDG.E.U8 R121, desc[UR44][R114.64+0x10] ;  /* 0x0000102c72798981 */ /* 0x000e62000c1e1100 */
[----:B------:R-:W-:-:S05]  /*5ff0*/  @!P0 IADD3 R72, P6, R118, R126, RZ ;  /* 0x0000007e76488210 */ /* 0x000fca0007fde0ff */
[----:B------:R-:W-:Y:S01]  /*6000*/  @!P0 IMAD.X R73, R119, 0x1, R129, P6 ;  /* 0x0000000177498824 */ /* 0x000fe200030e0681 */
[----:B-1----:R-:W-:-:S05]  /*6010*/  @!P0 PRMT R21, R121, 0x8880, RZ ;  /* 0x0000888079158816 */ /* 0x002fca00000000ff */
[----:B------:R-:W-:-:S04]  /*6020*/  @!P0 IMAD R20, R21, R124, RZ ;  /* 0x0000007c15148224 */ /* 0x000fc800078e02ff */
[----:B------:R-:W-:-:S05]  /*6030*/  @!P0 IMAD R21, R74, R123, R20 ;  /* 0x0000007b4a158224 */ /* 0x000fca00078e0214 */
[----:B------:R1:W-:Y:S01]  /*6040*/  @!P0 STG.E.U8 desc[UR44][R72.64+0x10], R21 ;  /* 0x0000101548008986 */ /* 0x0003e2000c10112c */
[----:B------:R-:W-:-:S13]  /*6050*/  ISETP.LT.OR P0, PT, R3, 0x12, !P5 ;  /* 0x000000120300780c */ /* 0x000fda0006f01670 */
[----:B------:R-:W3:Y:S01]  /*6060*/  @!P0 LDG.E.U8 R121, desc[UR44][R114.64+0x11] ;  /* 0x0000112c72798981 */ /* 0x000ee2000c1e1100 */
[----:B------:R-:W-:-:S05]  /*6070*/  @!P0 IADD3 R84, P6, R118, R126, RZ ;  /* 0x0000007e76548210 */ /* 0x000fca0007fde0ff */
[----:B--2---:R-:W-:Y:S01]  /*6080*/  @!P0 IMAD.X R85, R119, 0x1, R129, P6 ;  /* 0x0000000177558824 */ /* 0x004fe200030e0681 */
[----:B---3--:R-:W-:-:S05]  /*6090*/  @!P0 PRMT R87, R121, 0x8880, RZ ;  /* 0x0000888079578816 */ /* 0x008fca00000000ff */
[----:B------:R-:W-:-:S04]  /*60a0*/  @!P0 IMAD R20, R87, R124, RZ ;  /* 0x0000007c57148224 */ /* 0x000fc800078e02ff */
[----:B------:R-:W-:-:S05]  /*60b0*/  @!P0 IMAD R75, R75, R123, R20 ;  /* 0x0000007b4b4b8224 */ /* 0x000fca00078e0214 */
[----:B------:R-:W-:Y:S01]  /*60c0*/  @!P0 STG.E.U8 desc[UR44][R84.64+0x11], R75 ;  /* 0x0000114b54008986 */ /* 0x000fe2000c10112c */
[----:B------:R-:W-:-:S13]  /*60d0*/  ISETP.LT.OR P0, PT, R3, 0x19, !P1 ;  /* 0x000000190300780c */ /* 0x000fda0004f01670 */
[----:B------:R-:W1:Y:S02]  /*60e0*/  @!P0 LDG.E.U8 R121, desc[UR44][R14.64+0x18] ;  /* 0x0000182c0e798981 */ /* 0x000e64000c1e1100 */
[----:B-1----:R-:W-:-:S05]  /*60f0*/  @!P0 PRMT R21, R121, 0x8880, RZ ;  /* 0x0000888079158816 */ /* 0x002fca00000000ff */
[----:B------:R-:W-:-:S04]  /*6100*/  @!P0 IMAD R20, R21, R124, RZ ;  /* 0x0000007c15148224 */ /* 0x000fc800078e02ff */
        /* <DEDUP_REMOVED lines=17> */
[----:B------:R-:W2:Y:S01]  /*6220*/  @!P0 LDG.E.U8 R121, desc[UR44][R114.64+0x19] ;  /* 0x0000192c72798981 */ /* 0x000ea2000c1e1100 */
[----:B------:R-:W-:-:S05]  /*6230*/  @!P0 IADD3 R74, P6, R118, R126, RZ ;  /* 0x0000007e764a8210 */ /* 0x000fca0007fde0ff */
[----:B------:R-:W-:Y:S01]  /*6240*/  @!P0 IMAD.X R75, R119, 0x1, R129, P6 ;  /* 0x00000001774b8824 */ /* 0x000fe200030e0681 */
[----:B--2---:R-:W-:-:S05]  /*6250*/  @!P0 PRMT R77, R121, 0x8880, RZ ;  /* 0x00008880794d8816 */ /* 0x004fca00000000ff */
        /* <DEDUP_REMOVED lines=58> */
[----:B------:R2:W-:Y:S01]  /*6600*/  @!P0 STG.E.U8 desc[UR44][R66.64+0x19], R71 ;  /* 0x0000194742008986 */ /* 0x0005e2000c10112c */
[----:B------:R-:W-:-:S13]  /*6610*/  ISETP.LT.OR P0, PT, R3, 0x11, !P2 ;  /* 0x000000110300780c */ /* 0x000fda0005701670 */
[----:B------:R-:W1:Y:S01]  /*6620*/  @!P0 LDG.E.U8 R121, desc[UR44][R96.64+0x10] ;  /* 0x0000102c60798981 */ /* 0x000e62000c1e1100 */
[----:B------:R-:W-:Y:S01]  /*6630*/  P2R R72, PR, RZ, 0x10 ;  /* 0x00000010ff487803 */ /* 0x000fe20000000000 */
[----:B------:R-:W-:Y:S01]  /*6640*/  IMAD.IADD R11, R11, 0x1, R9 ;  /* 0x000000010b0b7824 */ /* 0x000fe200078e0209 */
[----:B------:R-:W-:Y:S01]  /*6650*/  ISETP.NE.AND P4, PT, R10, RZ, PT ;  /* 0x000000ff0a00720c */ /* 0x000fe20003f85270 */
[----:B------:R-:W-:Y:S01]  /*6660*/  @!P0 IMAD.MOV.U32 R10, RZ, RZ, R8 ;  /* 0x000000ffff0a8224 */ /* 0x000fe200078e0008 */
[----:B-1----:R-:W-:-:S05]  /*6670*/  @!P0 PRMT R21, R121, 0x8880, RZ ;  /* 0x0000888079158816 */ /* 0x002fca00000000ff */
[----:B------:R-:W-:-:S04]  /*6680*/  @!P0 IMAD R20, R21, R124, RZ ;  /* 0x0000007c15148224 */ /* 0x000fc800078e02ff */
[----:B------:R-:W-:-:S05]  /*6690*/  @!P0 IMAD R21, R56, R123, R20 ;  /* 0x0000007b38158224 */ /* 0x000fca00078e0214 */
[----:B------:R1:W-:Y:S01]  /*66a0*/  @!P0 STG.E.U8 desc[UR44][R10.64+0x10], R21 ;  /* 0x000010150a008986 */ /* 0x0003e2000c10112c */
[----:B------:R-:W-:-:S13]  /*66b0*/  ISETP.LT.OR P0, PT, R3, 0x12, !P2 ;  /* 0x000000120300780c */ /* 0x000fda0005701670 */
[----:B------:R-:W3:Y:S01]  /*66c0*/  @!P0 LDG.E.U8 R121, desc[UR44][R96.64+0x11] ;  /* 0x0000112c60798981 */ /* 0x000ee2000c1e1100 */
[----:B------:R-:W-:Y:S01]  /*66d0*/  @!P0 IMAD.MOV.U32 R64, RZ, RZ, R8 ;  /* 0x000000ffff408224 */ /* 0x000fe200078e0008 */
[----:B------:R-:W-:Y:S02]  /*66e0*/  ISETP.NE.AND P1, PT, R88, RZ, PT ;  /* 0x000000ff5800720c */ /* 0x000fe40003f25270 */
[----:B---3--:R-:W-:-:S05]  /*66f0*/  @!P0 PRMT R65, R121, 0x8880, RZ ;  /* 0x0000888079418816 */ /* 0x008fca00000000ff */
[----:B------:R-:W-:Y:S02]  /*6700*/  @!P0 IMAD R20, R65, R124, RZ ;  /* 0x0000007c41148224 */ /* 0x000fe400078e02ff */
[----:B------:R-:W-:Y:S02]  /*6710*/  @!P0 IMAD.MOV.U32 R65, RZ, RZ, R11 ;  /* 0x000000ffff418224 */ /* 0x000fe400078e000b */
[----:B--2---:R-:W-:-:S05]  /*6720*/  @!P0 IMAD R67, R57, R123, R20 ;  /* 0x0000007b39438224 */ /* 0x004fca00078e0214 */
        /* <DEDUP_REMOVED lines=11> */
[----:B--2---:R-:W-:-:S05]  /*67e0*/  @!P0 IADD3 R64, P6, R126, R8, RZ ;  /* 0x000000087e408210 */ /* 0x004fca0007fde0ff */
[----:B------:R-:W-:Y:S01]  /*67f0*/  @!P0 IMAD.X R65, R11, 0x1, R129, P6 ;  /* 0x000000010b418824 */ /* 0x000fe200030e0681 */
[----:B---3--:R-:W-:-:S05]  /*6800*/  @!P0 PRMT R67, R121, 0x8880, RZ ;  /* 0x0000888079438816 */ /* 0x008fca00000000ff */
[----:B------:R-:W-:-:S04]  /*6810*/  @!P0 IMAD R20, R67, R124, RZ ;  /* 0x0000007c43148224 */ /* 0x000fc800078e02ff */
[----:B------:R-:W-:-:S05]  /*6820*/  @!P0 IMAD R59, R59, R123, R20 ;  /* 0x0000007b3b3b8224 */ /* 0x000fca00078e0214 */
[----:B------:R-:W-:Y:S01]  /*6830*/  @!P0 STG.E.U8 desc[UR44][R64.64+0x11], R59 ;  /* 0x0000113b40008986 */ /* 0x000fe2000c10112c */
[----:B------:R-:W-:-:S13]  /*6840*/  ISETP.LT.OR P0, PT, R3, 0x19, !P2 ;  /* 0x000000190300780c */ /* 0x000fda0005701670 */
[----:B------:R-:W2:Y:S01]  /*6850*/  @!P0 LDG.E.U8 R121, desc[UR44][R96.64+0x18] ;  /* 0x0000182c60798981 */ /* 0x000ea2000c1e1100 */
[----:B-1----:R-:W-:Y:S02]  /*6860*/  @!P0 IMAD.MOV.U32 R56, RZ, RZ, R8 ;  /* 0x000000ffff388224 */ /* 0x002fe400078e0008 */
[----:B------:R-:W-:Y:S01]  /*6870*/  @!P0 IMAD.MOV.U32 R57, RZ, RZ, R11 ;  /* 0x000000ffff398224 */ /* 0x000fe200078e000b */
[----:B--2---:R-:W-:-:S05]  /*6880*/  @!P0 PRMT R21, R121, 0x8880, RZ ;  /* 0x0000888079158816 */ /* 0x004fca00000000ff */
[----:B------:R-:W-:-:S04]  /*6890*/  @!P0 IMAD R20, R21, R124, RZ ;  /* 0x0000007c15148224 */ /* 0x000fc800078e02ff */
[----:B------:R-:W-:-:S05]  /*68a0*/  @!P0 IMAD R21, R60, R123, R20 ;  /* 0x0000007b3c158224 */ /* 0x000fca00078e0214 */
[----:B------:R1:W-:Y:S01]  /*68b0*/  @!P0 STG.E.U8 desc[UR44][R56.64+0x18], R21 ;  /* 0x0000181538008986 */ /* 0x0003e2000c10112c */
        /* <DEDUP_REMOVED lines=17> */
[----:B------:R-:W3:Y:S01]  /*69d0*/  @!P0 LDG.E.U8 R121, desc[UR44][R116.64+0x19] ;  /* 0x0000192c74798981 */ /* 0x000ee2000c1e1100 */
[----:B-1----:R-:W-:Y:S02]  /*69e0*/  @!P0 IADD3 R56, P6, R126, R8, RZ ;  /* 0x000000087e388210 */ /* 0x002fe40007fde0ff */
[----:B------:R-:W-:-:S03]  /*69f0*/  P2R R68, PR, RZ, 0x8 ;  /* 0x00000008ff447803 */ /* 0x000fc60000000000 */
[----:B------:R-:W-:Y:S01]  /*6a00*/  @!P0 IMAD.X R57, R11, 0x1, R129, P6 ;  /* 0x000000010b398824 */ /* 0x000fe200030e0681 */
[----:B------:R-:W-:Y:S02]  /*6a10*/  LOP3.LUT P3, RZ, R132, 0x8, RZ, 0xc0, !PT ;  /* 0x0000000884ff7812 */ /* 0x000fe4000786c0ff */
[----:B---3--:R-:W-:-:S05]  /*6a20*/  @!P0 PRMT R61, R121, 0x8880, RZ ;  /* 0x00008880793d8816 */ /* 0x008fca00000000ff */
        /* <DEDUP_REMOVED lines=10> */
[----:B------:R-:W3:Y:S01]  /*6ad0*/  @!P0 LDG.E.U8 R121, desc[UR44][R4.64+0x21] ;  /* 0x0000212c04798981 */ /* 0x000ee2000c1e1100 */
[----:B------:R-:W-:Y:S02]  /*6ae0*/  P2R R60, PR, RZ, 0x4 ;  /* 0x00000004ff3c7803 */ /* 0x000fe40000000000 */
[----:B------:R-:W-:Y:S02]  /*6af0*/  LOP3.LUT P2, RZ, R132, 0x10, RZ, 0xc0, !PT ;  /* 0x0000001084ff7812 */ /* 0x000fe4000784c0ff */
[----:B---3--:R-:W-:-:S05]  /*6b00*/  @!P0 PRMT R48, R121, 0x8880, RZ ;  /* 0x0000888079308816 */ /* 0x008fca00000000ff */
[----:B-1----:R-:W-:-:S04]  /*6b10*/  @!P0 IMAD.MOV.U32 R57, RZ, RZ, R48 ;  /* 0x000000ffff398224 */ /* 0x002fc800078e0030 */
[----:B------:R-:W-:-:S04]  /*6b20*/  @!P0 IMAD R20, R57, R124, RZ ;  /* 0x0000007c39148224 */ /* 0x000fc800078e02ff */
[----:B------:R-:W-:-:S05]  /*6b30*/  @!P0 IMAD R49, R49, R123, R20 ;  /* 0x0000007b31318224 */ /* 0x000fca00078e0214 */
[----:B------:R1:W-:Y:S01]  /*6b40*/  @!P0 STG.E.U8 desc[UR44][R12.64+0x21], R49 ;  /* 0x000021310c008986 */ /* 0x0003e2000c10112c */
[----:B------:R-:W-:-:S13]  /*6b50*/  ISETP.LT.OR P0, PT, R3, 0x29, !P2 ;  /* 0x000000290300780c */ /* 0x000fda0005701670 */
[----:B------:R-:W-:-:S05]  /*6b60*/  @!P0 IADD3 R56, P6, R12, R126, RZ ;  /* 0x0000007e0c388210 */ /* 0x000fca0007fde0ff */
[----:B------:R-:W-:Y:S01]  /*6b70*/  @!P0 IMAD.X R57, R13, 0x1, R129, P6 ;  /* 0x000000010d398824 */ /* 0x000fe200030e0681 */
[----:B------:R-:W-:-:S13]  /*6b80*/  ISETP.NE.AND P6, PT, R86, RZ, PT ;  /* 0x000000ff5600720c */ /* 0x000fda0003fc5270 */
[----:B------:R-:W2:Y:S02]  /*6b90*/  @!P6 LDG.E.U8 R121, desc[UR44][R6.64+0x20] ;  /* 0x0000202c0679e981 */ /* 0x000ea4000c1e1100 */
[----:B--2---:R-:W-:-:S05]  /*6ba0*/  @!P6 PRMT R21, R121, 0x8880, RZ ;  /* 0x000088807915e816 */ /* 0x004fca00000000ff */
[----:B------:R-:W-:-:S04]  /*6bb0*/  @!P6 IMAD R20, R21, R124, RZ ;  /* 0x0000007c1514e224 */ /* 0x000fc800078e02ff */
[----:B------:R-:W-:-:S05]  /*6bc0*/  @!P6 IMAD R21, R50, R123, R20 ;  /* 0x0000007b3215e224 */ /* 0x000fca00078e0214 */
[----:B------:R2:W-:Y:S04]  /*6bd0*/  @!P6 STG.E.U8 desc[UR44][R82.64+0x20], R21 ;  /* 0x000020155200e986 */ /* 0x0005e8000c10112c */
[----:B------:R-:W1:Y:S01]  /*6be0*/  @!P4 LDG.E.U8 R121, desc[UR44][R6.64+0x21] ;  /* 0x0000212c0679c981 */ /* 0x000e62000c1e1100 */
[----:B------:R-:W-:-:S13]  /*6bf0*/  ISETP.LT.OR P6, PT, R3, 0x2a, !P2 ;  /* 0x0000002a0300780c */ /* 0x000fda00057c1670 */
[----:B------:R-:W-:-:S05]  /*6c00*/  @!P6 IADD3 R58, P2, R12, R126, RZ ;  /* 0x0000007e0c3ae210 */ /* 0x000fca0007f5e0ff */
[----:B------:R-:W-:Y:S01]  /*6c10*/  @!P6 IMAD.X R59, R13, 0x1, R129, P2 ;  /* 0x000000010d3be824 */ /* 0x000fe200010e0681 */
[----:B------:R-:W-:Y:S02]  /*6c20*/  ISETP.LT.OR P2, PT, R3, 0x29, !P3 ;  /* 0x000000290300780c */ /* 0x000fe40005f41670 */
[----:B-1----:R-:W-:-:S05]  /*6c30*/  @!P4 PRMT R49, R121, 0x8880, RZ ;  /* 0x000088807931c816 */ /* 0x002fca00000000ff */
[----:B------:R-:W-:-:S04]  /*6c40*/  @!P4 IMAD R20, R49, R124, RZ ;  /* 0x0000007c3114c224 */ /* 0x000fc800078e02ff */
[----:B------:R-:W-:-:S05]  /*6c50*/  @!P4 IMAD R51, R51, R123, R20 ;  /* 0x0000007b3333c224 */ /* 0x000fca00078e0214 */
[----:B------:R-:W-:Y:S04]  /*6c60*/  @!P4 STG.E.U8 desc[UR44][R80.64+0x21], R51 ;  /* 0x000021335000c986 */ /* 0x000fe8000c10112c */
[----:B------:R-:W2:Y:S02]  /*6c70*/  @!P2 LDG.E.U8 R121, desc[UR44][R4.64+0x28] ;  /* 0x0000282c0479a981 */ /* 0x000ea4000c1e1100 */
[----:B--2---:R-:W-:-:S05]  /*6c80*/  @!P2 PRMT R21, R121, 0x8880, RZ ;  /* 0x000088807915a816 */ /* 0x004fca00000000ff */
        /* <DEDUP_REMOVED lines=8> */
[----:B------:R2:W-:Y:S04]  /*6d10*/  @!P2 STG.E.U8 desc[UR44][R12.64+0x29], R53 ;  /* 0x000029350c00a986 */ /* 0x0005e8000c10112c */
[----:B------:R-:W0:Y:S02]  /*6d20*/  @!P0 LDG.E.U8 R121, desc[UR44][R6.64+0x28] ;  /* 0x0000282c06798981 */ /* 0x000e24000c1e1100 */
[----:B0-----:R-:W-:-:S05]  /*6d30*/  @!P0 PRMT R5, R121, 0x8880, RZ ;  /* 0x0000888079058816 */ /* 0x001fca00000000ff */
[----:B------:R-:W-:-:S04]  /*6d40*/  @!P0 IMAD R20, R5, R124, RZ ;  /* 0x0000007c05148224 */ /* 0x000fc800078e02ff */
[----:B-1----:R-:W-:-:S05]  /*6d50*/  @!P0 IMAD R21, R54, R123, R20 ;  /* 0x0000007b36158224 */ /* 0x002fca00078e0214 */
[----:B------:R-:W-:Y:S04]  /*6d60*/  @!P0 STG.E.U8 desc[UR44][R56.64+0x28], R21 ;  /* 0x0000281538008986 */ /* 0x000fe8000c10112c */
[----:B------:R-:W2:Y:S01]  /*6d70*/  @!P6 LDG.E.U8 R121, desc[UR44][R6.64+0x29] ;  /* 0x0000292c0679e981 */ /* 0x000ea2000c1e1100 */
[----:B------:R-:W-:Y:S02]  /*6d80*/  LOP3.LUT P4, RZ, R132, 0x2, RZ, 0xc0, !PT ;  /* 0x0000000284ff7812 */ /* 0x000fe4000788c0ff */
[----:B--2---:R-:W-:-:S05]  /*6d90*/  @!P6 PRMT R13, R121, 0x8880, RZ ;  /* 0x00008880790de816 */ /* 0x004fca00000000ff */
[----:B------:R-:W-:-:S04]  /*6da0*/  @!P6 IMAD R20, R13, R124, RZ ;  /* 0x0000007c0d14e224 */ /* 0x000fc800078e02ff */
[----:B------:R-:W-:-:S05]  /*6db0*/  @!P6 IMAD R55, R55, R123, R20 ;  /* 0x0000007b3737e224 */ /* 0x000fca00078e0214 */
[----:B------:R-:W-:Y:S01]  /*6dc0*/  @!P6 STG.E.U8 desc[UR44][R58.64+0x29], R55 ;  /* 0x000029373a00e986 */ /* 0x000fe2000c10112c */
[----:B------:R-:W-:-:S13]  /*6dd0*/  ISETP.LT.OR P6, PT, R3, 0x21, !P4 ;  /* 0x000000210300780c */ /* 0x000fda00067c1670 */
[----:B------:R-:W2:Y:S02]  /*6de0*/  @!P6 LDG.E.U8 R121, desc[UR44][R14.64+0x20] ;  /* 0x0000202c0e79e981 */ /* 0x000ea4000c1e1100 */
[----:B--2---:R-:W-:-:S05]  /*6df0*/  @!P6 PRMT R13, R121, 0x8880, RZ ;  /* 0x00008880790de816 */ /* 0x004fca00000000ff */
[----:B------:R-:W-:-:S04]  /*6e00*/  @!P6 IMAD R20, R13, R124, RZ ;  /* 0x0000007c0d14e224 */ /* 0x000fc800078e02ff */
[----:B------:R-:W-:-:S05]  /*6e10*/  @!P6 IMAD R13, R40, R123, R20 ;  /* 0x0000007b280de224 */ /* 0x000fca00078e0214 */
[----:B------:R0:W-:Y:S01]  /*6e20*/  @!P6 STG.E.U8 desc[UR44][R104.64+0x20], R13 ;  /* 0x0000200d6800e986 */ /* 0x0001e2000c10112c */
[----:B------:R-:W-:-:S13]  /*6e30*/  ISETP.LT.OR P6, PT, R3, 0x22, !P4 ;  /* 0x000000220300780c */ /* 0x000fda00067c1670 */
[----:B------:R-:W2:Y:S01]  /*6e40*/  @!P6 LDG.E.U8 R121, desc[UR44][R14.64+0x21] ;  /* 0x0000212c0e79e981 */ /* 0x000ea2000c1e1100 */
[----:B------:R-:W-:Y:S02]  /*6e50*/  ISETP.LT.OR P3, PT, R3, 0x21, !P5 ;  /* 0x000000210300780c */ /* 0x000fe40006f61670 */
[----:B--2---:R-:W-:-:S05]  /*6e60*/  @!P6 PRMT R7, R121, 0x8880, RZ ;  /* 0x000088807907e816 */ /* 0x004fca00000000ff */
[----:B------:R-:W-:-:S04]  /*6e70*/  @!P6 IMAD R20, R7, R124, RZ ;  /* 0x0000007c0714e224 */ /* 0x000fc800078e02ff */
[----:B------:R-:W-:-:S05]  /*6e80*/  @!P6 IMAD R41, R41, R123, R20 ;  /* 0x0000007b2929e224 */ /* 0x000fca00078e0214 */
[----:B------:R-:W-:Y:S04]  /*6e90*/  @!P6 STG.E.U8 desc[UR44][R104.64+0x21], R41 ;  /* 0x000021296800e986 */ /* 0x000fe8000c10112c */
[----:B------:R-:W0:Y:S01]  /*6ea0*/  @!P3 LDG.E.U8 R121, desc[UR44][R114.64+0x20] ;  /* 0x0000202c7279b981 */ /* 0x000e22000c1e1100 */
[----:B------:R-:W-:Y:S02]  /*6eb0*/  ISETP.LT.OR P0, PT, R3, 0x22, !P5 ;  /* 0x000000220300780c */ /* 0x000fe40006f01670 */
[----:B------:R-:W-:-:S05]  /*6ec0*/  @!P3 IADD3 R48, P2, R118, R126, RZ ;  /* 0x0000007e7630b210 */ /* 0x000fca0007f5e0ff */
[----:B------:R-:W-:Y:S01]  /*6ed0*/  @!P3 IMAD.X R49, R119, 0x1, R129, P2 ;  /* 0x000000017731b824 */ /* 0x000fe200010e0681 */
[----:B0-----:R-:W-:-:S05]  /*6ee0*/  @!P3 PRMT R13, R121, 0x8880, RZ ;  /* 0x00008880790db816 */ /* 0x001fca00000000ff */
[----:B------:R-:W-:-:S04]  /*6ef0*/  @!P3 IMAD R20, R13, R124, RZ ;  /* 0x0000007c0d14b224 */ /* 0x000fc800078e02ff */
[----:B------:R-:W-:-:S05]  /*6f00*/  @!P3 IMAD R13, R42, R123, R20 ;  /* 0x0000007b2a0db224 */ /* 0x000fca00078e0214 */
[----:B------:R0:W-:Y:S04]  /*6f10*/  @!P3 STG.E.U8 desc[UR44][R48.64+0x20], R13 ;  /* 0x0000200d3000b986 */ /* 0x0001e8000c10112c */
        /* <DEDUP_REMOVED lines=11> */
[----:B0-----:R-:W-:-:S05]  /*6fd0*/  @!P0 IMAD R13, R44, R123, R20 ;  /* 0x0000007b2c0d8224 */ /* 0x001fca00078e0214 */
[----:B------:R0:W-:Y:S01]  /*6fe0*/  @!P0 STG.E.U8 desc[UR44][R104.64+0x28], R13 ;  /* 0x0000280d68008986 */ /* 0x0001e2000c10112c */
[----:B------:R-:W-:-:S13]  /*6ff0*/  ISETP.LT.OR P0, PT, R3, 0x2a, !P4 ;  /* 0x0000002a0300780c */ /* 0x000fda0006701670 */
[----:B------:R-:W2:Y:S01]  /*7000*/  @!P0 LDG.E.U8 R121, desc[UR44][R14.64+0x29] ;  /* 0x0000292c0e798981 */ /* 0x000ea2000c1e1100 */
[----:B------:R-:W-:Y:S02]  /*7010*/  ISETP.LT.OR P6, PT, R3, 0x29, !P5 ;  /* 0x000000290300780c */ /* 0x000fe40006fc1670 */
[----:B--2---:R-:W-:-:S05]  /*7020*/  @!P0 PRMT R12, R121, 0x8880, RZ ;  /* 0x00008880790c8816 */ /* 0x004fca00000000ff */
[----:B-1----:R-:W-:-:S04]  /*7030*/  @!P0 IMAD.MOV.U32 R5, RZ, RZ, R12 ;  /* 0x000000ffff058224 */ /* 0x002fc800078e000c */
[----:B------:R-:W-:-:S04]  /*7040*/  @!P0 IMAD R20, R5, R124, RZ ;  /* 0x0000007c05148224 */ /* 0x000fc800078e02ff */
[----:B------:R-:W-:-:S05]  /*7050*/  @!P0 IMAD R45, R45, R123, R20 ;  /* 0x0000007b2d2d8224 */ /* 0x000fca00078e0214 */
[----:B------:R-:W-:Y:S04]  /*7060*/  @!P0 STG.E.U8 desc[UR44][R104.64+0x29], R45 ;  /* 0x0000292d68008986 */ /* 0x000fe8000c10112c */
[----:B------:R-:W2:Y:S01]  /*7070*/  @!P6 LDG.E.U8 R121, desc[UR44][R114.64+0x28] ;  /* 0x0000282c7279e981 */ /* 0x000ea2000c1e1100 */
[----:B------:R-:W-:Y:S02]  /*7080*/  ISETP.LT.OR P5, PT, R3, 0x2a, !P5 ;  /* 0x0000002a0300780c */ /* 0x000fe40006fa1670 */
[----:B------:R-:W-:-:S05]  /*7090*/  @!P6 IADD3 R6, P2, R118, R126, RZ ;  /* 0x0000007e7606e210 */ /* 0x000fca0007f5e0ff */
[----:B------:R-:W-:Y:S01]  /*70a0*/  @!P6 IMAD.X R7, R119, 0x1, R129, P2 ;  /* 0x000000017707e824 */ /* 0x000fe200010e0681 */
[----:B--2---:R-:W-:-:S05]  /*70b0*/  @!P6 PRMT R5, R121, 0x8880, RZ ;  /* 0x000088807905e816 */ /* 0x004fca00000000ff */
[----:B------:R-:W-:-:S04]  /*70c0*/  @!P6 IMAD R20, R5, R124, RZ ;  /* 0x0000007c0514e224 */ /* 0x000fc800078e02ff */
[----:B0-----:R-:W-:-:S05]  /*70d0*/  @!P6 IMAD R13, R46, R123, R20 ;  /* 0x0000007b2e0de224 */ /* 0x001fca00078e0214 */
[----:B------:R0:W-:Y:S04]  /*70e0*/  @!P6 STG.E.U8 desc[UR44][R6.64+0x28], R13 ;  /* 0x0000280d0600e986 */ /* 0x0001e8000c10112c */
[----:B------:R-:W2:Y:S01]  /*70f0*/  @!P5 LDG.E.U8 R121, desc[UR44][R114.64+0x29] ;  /* 0x0000292c7279d981 */ /* 0x000ea2000c1e1100 */
[----:B------:R-:W-:Y:S02]  /*7100*/  @!P5 IADD3 R4, P0, R118, R126, RZ ;  /* 0x0000007e7604d210 */ /* 0x000fe40007f1e0ff */
[----:B------:R-:W-:-:S03]  /*7110*/  ISETP.NE.AND P4, PT, R72, RZ, PT ;  /* 0x000000ff4800720c */ /* 0x000fc60003f85270 */
[----:B------:R-:W-:Y:S01]  /*7120*/  @!P5 IMAD.X R5, R119, 0x1, R129, P0 ;  /* 0x000000017705d824 */ /* 0x000fe200000e0681 */
[----:B------:R-:W-:Y:S02]  /*7130*/  ISETP.LT.OR P0, PT, R3, 0x21, !P4 ;  /* 0x000000210300780c */ /* 0x000fe40006701670 */
[----:B--2---:R-:W-:-:S05]  /*7140*/  @!P5 PRMT R15, R121, 0x8880, RZ ;  /* 0x00008880790fd816 */ /* 0x004fca00000000ff */
[----:B------:R-:W-:-:S04]  /*7150*/  @!P5 IMAD R20, R15, R124, RZ ;  /* 0x0000007c0f14d224 */ /* 0x000fc800078e02ff */
[----:B------:R-:W-:-:S05]  /*7160*/  @!P5 IMAD R47, R47, R123, R20 ;  /* 0x0000007b2f2fd224 */ /* 0x000fca00078e0214 */
[----:B------:R1:W-:Y:S04]  /*7170*/  @!P5 STG.E.U8 desc[UR44][R4.64+0x29], R47 ;  /* 0x0000292f0400d986 */ /* 0x0003e8000c10112c */
[----:B------:R-:W0:Y:S01]  /*7180*/  @!P0 LDG.E.U8 R121, desc[UR44][R106.64+0x20] ;  /* 0x0000202c6a798981 */ /* 0x000e22000c1e1100 */
[----:B------:R-:W-:Y:S02]  /*7190*/  ISETP.LT.OR P5, PT, R3, 0x22, !P4 ;  /* 0x000000220300780c */ /* 0x000fe400067a1670 */
[----:B0-----:R-:W-:-:S05]  /*71a0*/  @!P0 PRMT R7, R121, 0x8880, RZ ;  /* 0x0000888079078816 */ /* 0x001fca00000000ff */
[----:B------:R-:W-:-:S04]  /*71b0*/  @!P0 IMAD R20, R7, R124, RZ ;  /* 0x0000007c07148224 */ /* 0x000fc800078e02ff */
[----:B------:R-:W-:-:S05]  /*71c0*/  @!P0 IMAD R7, R32, R123, R20 ;  /* 0x0000007b20078224 */ /* 0x000fca00078e0214 */
[----:B------:R0:W-:Y:S04]  /*71d0*/  @!P0 STG.E.U8 desc[UR44][R108.64+0x20], R7 ;  /* 0x000020076c008986 */ /* 0x0001e8000c10112c */
[----:B------:R-:W2:Y:S01]  /*71e0*/  @!P5 LDG.E.U8 R121, desc[UR44][R106.64+0x21] ;  /* 0x0000212c6a79d981 */ /* 0x000ea2000c1e1100 */
[----:B------:R-:W-:-:S04]  /*71f0*/  ISETP.NE.AND P3, PT, R68, RZ, PT ;  /* 0x000000ff4400720c */ /* 0x000fc80003f65270 */
[----:B------:R-:W-:Y:S02]  /*7200*/  ISETP.LT.OR P0, PT, R3, 0x21, !P3 ;  /* 0x000000210300780c */ /* 0x000fe40005f01670 */
[----:B--2---:R-:W-:-:S05]  /*7210*/  @!P5 PRMT R13, R121, 0x8880, RZ ;  /* 0x00008880790dd816 */ /* 0x004fca00000000ff */
[----:B------:R-:W-:-:S04]  /*7220*/  @!P5 IMAD R20, R13, R124, RZ ;  /* 0x0000007c0d14d224 */ /* 0x000fc800078e02ff */
[----:B------:R-:W-:-:S05]  /*7230*/  @!P5 IMAD R33, R33, R123, R20 ;  /* 0x0000007b2121d224 */ /* 0x000fca00078e0214 */
[----:B------:R-:W-:Y:S04]  /*7240*/  @!P5 STG.E.U8 desc[UR44][R108.64+0x21], R33 ;  /* 0x000021216c00d986 */ /* 0x000fe8000c10112c */
[----:B------:R-:W2:Y:S01]  /*7250*/  @!P0 LDG.E.U8 R121, desc[UR44][R112.64+0x20] ;  /* 0x0000202c70798981 */ /* 0x000ea2000c1e1100 */
[----:B-1----:R-:W-:Y:S02]  /*7260*/  @!P0 IADD3 R4, P5, R108, R126, RZ ;  /* 0x0000007e6c048210 */ /* 0x002fe40007fbe0ff */
[----:B--2---:R-:W-:-:S05]  /*7270*/  @!P0 PRMT R5, R121, 0x8880, RZ ;  /* 0x0000888079058816 */ /* 0x004fca00000000ff */
[----:B0-----:R-:W-:Y:S02]  /*7280*/  @!P0 IMAD.MOV.U32 R7, RZ, RZ, R5 ;  /* 0x000000ffff078224 */ /* 0x001fe400078e0005 */
[----:B------:R-:W-:Y:S01]  /*7290*/  @!P0 IMAD.X R5, R109, 0x1, R129, P5 ;  /* 0x000000016d058824 */ /* 0x000fe200028e0681 */
[----:B------:R-:W-:Y:S01]  /*72a0*/  ISETP.LT.OR P5, PT, R3, 0x22, !P3 ;  /* 0x000000220300780c */ /* 0x000fe20005fa1670 */
[----:B------:R-:W-:-:S04]  /*72b0*/  @!P0 IMAD R20, R7, R124, RZ ;  /* 0x0000007c07148224 */ /* 0x000fc800078e02ff */
[----:B------:R-:W-:-:S05]  /*72c0*/  @!P0 IMAD R13, R34, R123, R20 ;  /* 0x0000007b220d8224 */ /* 0x000fca00078e0214 */
[----:B------:R0:W-:Y:S04]  /*72d0*/  @!P0 STG.E.U8 desc[UR44][R4.64+0x20], R13 ;  /* 0x0000200d04008986 */ /* 0x0001e8000c10112c */
[----:B------:R-:W2:Y:S01]  /*72e0*/  @!P5 LDG.E.U8 R121, desc[UR44][R112.64+0x21] ;  /* 0x0000212c7079d981 */ /* 0x000ea2000c1e1100 */
[----:B------:R-:W-:-:S05]  /*72f0*/  @!P5 IADD3 R6, P0, R108, R126, RZ ;  /* 0x0000007e6c06d210 */ /* 0x000fca0007f1e0ff */
[----:B------:R-:W-:Y:S01]  /*7300*/  @!P5 IMAD.X R7, R109, 0x1, R129, P0 ;  /* 0x000000016d07d824 */ /* 0x000fe200000e0681 */
[----:B------:R-:W-:Y:S02]  /*7310*/  ISETP.LT.OR P0, PT, R3, 0x29, !P4 ;  /* 0x000000290300780c */ /* 0x000fe40006701670 */
[----:B--2---:R-:W-:-:S05]  /*7320*/  @!P5 PRMT R15, R121, 0x8880, RZ ;  /* 0x00008880790fd816 */ /* 0x004fca00000000ff */
[----:B------:R-:W-:-:S04]  /*7330*/  @!P5 IMAD R20, R15, R124, RZ ;  /* 0x0000007c0f14d224 */ /* 0x000fc800078e02ff */
[----:B------:R-:W-:-:S05]  /*7340*/  @!P5 IMAD R35, R35, R123, R20 ;  /* 0x0000007b2323d224 */ /* 0x000fca00078e0214 */
[----:B------:R-:W-:Y:S04]  /*7350*/  @!P5 STG.E.U8 desc[UR44][R6.64+0x21], R35 ;  /* 0x000021230600d986 */ /* 0x000fe8000c10112c */
[----:B------:R-:W0:Y:S01]  /*7360*/  @!P0 LDG.E.U8 R121, desc[UR44][R106.64+0x28] ;  /* 0x0000282c6a798981 */ /* 0x000e22000c1e1100 */
[----:B------:R-:W-:Y:S02]  /*7370*/  ISETP.LT.OR P4, PT, R3, 0x2a, !P4 ;  /* 0x0000002a0300780c */ /* 0x000fe40006781670 */
[----:B0-----:R-:W-:-:S05]  /*7380*/  @!P0 PRMT R5, R121, 0x8880, RZ ;  /* 0x0000888079058816 */ /* 0x001fca00000000ff */
[----:B------:R-:W-:-:S04]  /*7390*/  @!P0 IMAD R20, R5, R124, RZ ;  /* 0x0000007c05148224 */ /* 0x000fc800078e02ff */
[----:B------:R-:W-:-:S05]  /*73a0*/  @!P0 IMAD R5, R36, R123, R20 ;  /* 0x0000007b24058224 */ /* 0x000fca00078e0214 */
[----:B------:R0:W-:Y:S04]  /*73b0*/  @!P0 STG.E.U8 desc[UR44][R108.64+0x28], R5 ;  /* 0x000028056c008986 */ /* 0x0001e8000c10112c */
[----:B------:R-:W2:Y:S01]  /*73c0*/  @!P4 LDG.E.U8 R121, desc[UR44][R106.64+0x29] ;  /* 0x0000292c6a79c981 */ /* 0x000ea2000c1e1100 */
[----:B------:R-:W-:Y:S02]  /*73d0*/  ISETP.LT.OR P0, PT, R3, 0x29, !P3 ;  /* 0x000000290300780c */ /* 0x000fe40005f01670 */
[----:B--2---:R-:W-:-:S05]  /*73e0*/  @!P4 PRMT R13, R121, 0x8880, RZ ;  /* 0x00008880790dc816 */ /* 0x004fca00000000ff */
[----:B------:R-:W-:-:S04]  /*73f0*/  @!P4 IMAD R20, R13, R124, RZ ;  /* 0x0000007c0d14c224 */ /* 0x000fc800078e02ff */
[----:B------:R-:W-:-:S05]  /*7400*/  @!P4 IMAD R37, R37, R123, R20 ;  /* 0x0000007b2525c224 */ /* 0x000fca00078e0214 */
[----:B------:R-:W-:Y:S04]  /*7410*/  @!P4 STG.E.U8 desc[UR44][R108.64+0x29], R37 ;  /* 0x000029256c00c986 */ /* 0x000fe8000c10112c */
[----:B------:R-:W2:Y:S01]  /*7420*/  @!P0 LDG.E.U8 R121, desc[UR44][R112.64+0x28] ;  /* 0x0000282c70798981 */ /* 0x000ea2000c1e1100 */
[----:B------:R-:W-:Y:S02]  /*7430*/  ISETP.LT.OR P3, PT, R3, 0x2a, !P3 ;  /* 0x0000002a0300780c */ /* 0x000fe40005f61670 */
[----:B------:R-:W-:-:S05]  /*7440*/  @!P0 IADD3 R4, P4, R108, R126, RZ ;  /* 0x0000007e6c048210 */ /* 0x000fca0007f9e0ff */
[----:B0-----:R-:W-:Y:S01]  /*7450*/  @!P0 IMAD.X R5, R109, 0x1, R129, P4 ;  /* 0x000000016d058824 */ /* 0x001fe200020e0681 */
[----:B--2---:R-:W-:-:S05]  /*7460*/  @!P0 PRMT R7, R121, 0x8880, RZ ;  /* 0x0000888079078816 */ /* 0x004fca00000000ff */
[----:B------:R-:W-:-:S04]  /*7470*/  @!P0 IMAD R20, R7, R124, RZ ;  /* 0x0000007c07148224 */ /* 0x000fc800078e02ff */
[----:B------:R-:W-:-:S05]  /*7480*/  @!P0 IMAD R13, R38, R123, R20 ;  /* 0x0000007b260d8224 */ /* 0x000fca00078e0214 */
[----:B------:R0:W-:Y:S04]  /*7490*/  @!P0 STG.E.U8 desc[UR44][R4.64+0x28], R13 ;  /* 0x0000280d04008986 */ /* 0x0001e8000c10112c */
[----:B------:R-:W2:Y:S01]  /*74a0*/  @!P3 LDG.E.U8 R121, desc[UR44][R112.64+0x29] ;  /* 0x0000292c7079b981 */ /* 0x000ea2000c1e1100 */
[----:B------:R-:W-:Y:S02]  /*74b0*/  ISETP.NE.AND P2, PT, R60, RZ, PT ;  /* 0x000000ff3c00720c */ /* 0x000fe40003f45270 */
[----:B------:R-:W-:Y:S02]  /*74c0*/  @!P3 IADD3 R6, P4, R108, R126, RZ ;  /* 0x0000007e6c06b210 */ /* 0x000fe40007f9e0ff */
[----:B------:R-:W-:Y:S02]  /*74d0*/  ISETP.LT.OR P0, PT, R3, 0x21, !P2 ;  /* 0x000000210300780c */ /* 0x000fe40005701670 */
[----:B--2---:R-:W-:-:S05]  /*74e0*/  @!P3 PRMT R7, R121, 0x8880, RZ ;  /* 0x000088807907b816 */ /* 0x004fca00000000ff */
[----:B------:R-:W-:Y:S02]  /*74f0*/  @!P3 IMAD R20, R7, R124, RZ ;  /* 0x0000007c0714b224 */ /* 0x000fe400078e02ff */
[----:B------:R-:W-:Y:S02]  /*7500*/  @!P3 IMAD.X R7, R109, 0x1, R129, P4 ;  /* 0x000000016d07b824 */ /* 0x000fe400020e0681 */
[----:B------:R-:W-:-:S05]  /*7510*/  @!P3 IMAD R39, R39, R123, R20 ;  /* 0x0000007b2727b224 */ /* 0x000fca00078e0214 */
[----:B------:R-:W-:Y:S04]  /*7520*/  @!P3 STG.E.U8 desc[UR44][R6.64+0x29], R39 ;  /* 0x000029270600b986 */ /* 0x000fe8000c10112c */
[----:B------:R-:W2:Y:S01]  /*7530*/  @!P0 LDG.E.U8 R121, desc[UR44][R96.64+0x20] ;  /* 0x0000202c60798981 */ /* 0x000ea2000c1e1100 */
[----:B------:R-:W-:Y:S01]  /*7540*/  ISETP.LT.OR P3, PT, R3, 0x22, !P2 ;  /* 0x000000220300780c */ /* 0x000fe20005761670 */
[----:B0-----:R-:W-:Y:S01]  /*7550*/  @!P0 IMAD.MOV.U32 R4, RZ, RZ, R8 ;  /* 0x000000ffff048224 */ /* 0x001fe200078e0008 */
[----:B--2---:R-:W-:-:S05]  /*7560*/  @!P0 PRMT R5, R121, 0x8880, RZ ;  /* 0x0000888079058816 */ /* 0x004fca00000000ff */
[----:B------:R-:W-:Y:S02]  /*7570*/  @!P0 IMAD R20, R5, R124, RZ ;  /* 0x0000007c05148224 */ /* 0x000fe400078e02ff */
[----:B------:R-:W-:Y:S02]  /*7580*/  @!P0 IMAD.MOV.U32 R5, RZ, RZ, R11 ;  /* 0x000000ffff058224 */ /* 0x000fe400078e000b */
[----:B------:R-:W-:-:S05]  /*7590*/  @!P0 IMAD R13, R24, R123, R20 ;  /* 0x0000007b180d8224 */ /* 0x000fca00078e0214 */
[----:B------:R0:W-:Y:S04]  /*75a0*/  @!P0 STG.E.U8 desc[UR44][R4.64+0x20], R13 ;  /* 0x0000200d04008986 */ /* 0x0001e8000c10112c */
[----:B------:R-:W2:Y:S01]  /*75b0*/  @!P3 LDG.E.U8 R121, desc[UR44][R96.64+0x21] ;  /* 0x0000212c6079b981 */ /* 0x000ea2000c1e1100 */
[----:B------:R-:W-:Y:S01]  /*75c0*/  ISETP.LT.OR P4, PT, R3, 0x21, !P1 ;  /* 0x000000210300780c */ /* 0x000fe20004f81670 */
[----:B0-----:R-:W-:Y:S02]  /*75d0*/  @!P3 IMAD.MOV.U32 R4, RZ, RZ, R8 ;  /* 0x000000ffff04b224 */ /* 0x001fe400078e0008 */
[----:B------:R-:W-:Y:S01]  /*75e0*/  @!P3 IMAD.MOV.U32 R5, RZ, RZ, R11 ;  /* 0x000000ffff05b224 */ /* 0x000fe200078e000b */
[----:B--2---:R-:W-:-:S05]  /*75f0*/  @!P3 PRMT R12, R121, 0x8880, RZ ;  /* 0x00008880790cb816 */ /* 0x004fca00000000ff */
[----:B------:R-:W-:-:S04]  /*7600*/  @!P3 IMAD.MOV.U32 R7, RZ, RZ, R12 ;  /* 0x000000ffff07b224 */ /* 0x000fc800078e000c */
[----:B------:R-:W-:-:S04]  /*7610*/  @!P3 IMAD R20, R7, R124, RZ ;  /* 0x0000007c0714b224 */ /* 0x000fc800078e02ff */
[----:B------:R-:W-:-:S05]  /*7620*/  @!P3 IMAD R25, R25, R123, R20 ;  /* 0x0000007b1919b224 */ /* 0x000fca00078e0214 */
[----:B------:R0:W-:Y:S04]  /*7630*/  @!P3 STG.E.U8 desc[UR44][R4.64+0x21], R25 ;  /* 0x000021190400b986 */ /* 0x0001e8000c10112c */
[----:B------:R-:W2:Y:S01]  /*7640*/  @!P4 LDG.E.U8 R121, desc[UR44][R116.64+0x20] ;  /* 0x0000202c7479c981 */ /* 0x000ea2000c1e1100 */
[----:B------:R-:W-:Y:S02]  /*7650*/  ISETP.LT.OR P0, PT, R3, 0x22, !P1 ;  /* 0x000000220300780c */ /* 0x000fe40004f01670 */
[----:B------:R-:W-:Y:S02]  /*7660*/  @!P4 IADD3 R6, P3, R126, R8, RZ ;  /* 0x000000087e06c210 */ /* 0x000fe40007f7e0ff */
[----:B--2---:R-:W-:-:S05]  /*7670*/  @!P4 PRMT R7, R121, 0x8880, RZ ;  /* 0x000088807907c816 */ /* 0x004fca00000000ff */
[----:B------:R-:W-:Y:S02]  /*7680*/  @!P4 IMAD R20, R7, R124, RZ ;  /* 0x0000007c0714c224 */ /* 0x000fe400078e02ff */
[----:B------:R-:W-:Y:S02]  /*7690*/  @!P4 IMAD.X R7, R11, 0x1, R129, P3 ;  /* 0x000000010b07c824 */ /* 0x000fe400018e0681 */
[----:B------:R-:W-:-:S05]  /*76a0*/  @!P4 IMAD R13, R26, R123, R20 ;  /* 0x0000007b1a0dc224 */ /* 0x000fca00078e0214 */
[----:B------:R-:W-:Y:S04]  /*76b0*/  @!P4 STG.E.U8 desc[UR44][R6.64+0x20], R13 ;  /* 0x0000200d0600c986 */ /* 0x000fe8000c10112c */
[----:B------:R-:W2:Y:S01]  /*76c0*/  @!P0 LDG.E.U8 R121, desc[UR44][R116.64+0x21] ;  /* 0x0000212c74798981 */ /* 0x000ea2000c1e1100 */
[----:B------:R-:W-:Y:S02]  /*76d0*/  ISETP.LT.OR P3, PT, R3, 0x29, !P2 ;  /* 0x000000290300780c */ /* 0x000fe40005761670 */
[----:B0-----:R-:W-:Y:S02]  /*76e0*/  @!P0 IADD3 R4, P4, R126, R8, RZ ;  /* 0x000000087e048210 */ /* 0x001fe40007f9e0ff */
[----:B--2---:R-:W-:-:S05]  /*76f0*/  @!P0 PRMT R5, R121, 0x8880, RZ ;  /* 0x0000888079058816 */ /* 0x004fca00000000ff */
[----:B------:R-:W-:Y:S02]  /*7700*/  @!P0 IMAD R20, R5, R124, RZ ;  /* 0x0000007c05148224 */ /* 0x000fe400078e02ff */
[----:B------:R-:W-:Y:S02]  /*7710*/  @!P0 IMAD.X R5, R11, 0x1, R129, P4 ;  /* 0x000000010b058824 */ /* 0x000fe400020e0681 */
[----:B------:R-:W-:-:S05]  /*7720*/  @!P0 IMAD R27, R27, R123, R20 ;  /* 0x0000007b1b1b8224 */ /* 0x000fca00078e0214 */
[----:B------:R0:W-:Y:S04]  /*7730*/  @!P0 STG.E.U8 desc[UR44][R4.64+0x21], R27 ;  /* 0x0000211b04008986 */ /* 0x0001e8000c10112c */
[----:B------:R-:W2:Y:S01]  /*7740*/  @!P3 LDG.E.U8 R121, desc[UR44][R96.64+0x28] ;  /* 0x0000282c6079b981 */ /* 0x000ea2000c1e1100 */
[----:B------:R-:W-:Y:S01]  /*7750*/  ISETP.LT.OR P2, PT, R3, 0x2a, !P2 ;  /* 0x0000002a0300780c */ /* 0x000fe20005741670 */
[----:B0-----:R-:W-:Y:S02]  /*7760*/  @!P3 IMAD.MOV.U32 R4, RZ, RZ, R8 ;  /* 0x000000ffff04b224 */ /* 0x001fe400078e0008 */
[----:B------:R-:W-:Y:S01]  /*7770*/  @!P3 IMAD.MOV.U32 R5, RZ, RZ, R11 ;  /* 0x000000ffff05b224 */ /* 0x000fe200078e000b */
[----:B--2---:R-:W-:-:S05]  /*7780*/  @!P3 PRMT R7, R121, 0x8880, RZ ;  /* 0x000088807907b816 */ /* 0x004fca00000000ff */
[----:B------:R-:W-:-:S04]  /*7790*/  @!P3 IMAD R20, R7, R124, RZ ;  /* 0x0000007c0714b224 */ /* 0x000fc800078e02ff */
        /* <DEDUP_REMOVED lines=11> */
[----:B------:R-:W-:Y:S02]  /*7850*/  ISETP.LT.OR P1, PT, R3, 0x2a, !P1 ;  /* 0x0000002a0300780c */ /* 0x000fe40004f21670 */
[----:B--2---:R-:W-:-:S05]  /*7860*/  @!P0 PRMT R6, R121, 0x8880, RZ ;  /* 0x0000888079068816 */ /* 0x004fca00000000ff */
[----:B------:R-:W-:Y:S01]  /*7870*/  @!P0 IMAD.MOV.U32 R7, RZ, RZ, R6 ;  /* 0x000000ffff078224 */ /* 0x000fe200078e0006 */
[----:B------:R-:W-:-:S03]  /*7880*/  @!P0 IADD3 R6, P2, R126, R8, RZ ;  /* 0x000000087e068210 */ /* 0x000fc60007f5e0ff */
[----:B------:R-:W-:Y:S02]  /*7890*/  @!P0 IMAD R20, R7, R124, RZ ;  /* 0x0000007c07148224 */ /* 0x000fe400078e02ff */
[----:B------:R-:W-:Y:S02]  /*78a0*/  @!P0 IMAD.X R7, R11, 0x1, R129, P2 ;  /* 0x000000010b078824 */ /* 0x000fe400010e0681 */
[----:B------:R-:W-:-:S05]  /*78b0*/  @!P0 IMAD R3, R30, R123, R20 ;  /* 0x0000007b1e038224 */ /* 0x000fca00078e0214 */
[----:B------:R1:W-:Y:S04]  /*78c0*/  @!P0 STG.E.U8 desc[UR44][R6.64+0x28], R3 ;  /* 0x0000280306008986 */ /* 0x0003e8000c10112c */
[----:B------:R-:W0:Y:S02]  /*78d0*/  @!P1 LDG.E.U8 R121, desc[UR44][R116.64+0x29] ;  /* 0x0000292c74799981 */ /* 0x000e24000c1e1100 */
[----:B0-----:R-:W-:-:S05]  /*78e0*/  @!P1 PRMT R5, R121, 0x8880, RZ ;  /* 0x0000888079059816 */ /* 0x001fca00000000ff */
[----:B------:R-:W-:-:S04]  /*78f0*/  @!P1 IMAD R20, R5, R124, RZ ;  /* 0x0000007c05149224 */ /* 0x000fc800078e02ff */
[----:B------:R-:W-:Y:S01]  /*7900*/  IMAD R31, R31, R123, R20 ;  /* 0x0000007b1f1f7224 */ /* 0x000fe200078e0214 */
[----:B-1----:R-:W-:Y:S06]  /*7910*/  @P1 BRA `(.L_x_110) ;  /* 0x0000001800b81947 */ /* 0x002fec0003800000 */
[----:B------:R-:W-:-:S05]  /*7920*/  IADD3 R8, P0, R126, R8, RZ ;  /* 0x000000087e087210 */ /* 0x000fca0007f1e0ff */
[----:B------:R-:W-:-:S05]  /*7930*/  IMAD.X R9, R11, 0x1, R129, P0 ;  /* 0x000000010b097824 */ /* 0x000fca00000e0681 */
[----:B------:R0:W-:Y:S01]  /*7940*/  STG.E.U8 desc[UR44][R8.64+0x29], R31 ;  /* 0x0000291f08007986 */ /* 0x0001e2000c10112c */
[----:B------:R-:W-:Y:S05]  /*7950*/  BRA `(.L_x_110) ;  /* 0x0000001800a87947 */ /* 0x000fea0003800000 */
.L_x_29:
[C---:B------:R-:W-:Y:S01]  /*7960*/  ISETP.GE.AND P5, PT, R10.reuse, 0x1, PT ;  /* 0x000000010a00780c */ /* 0x040fe20003fa6270 */
[----:B------:R-:W-:Y:S01]  /*7970*/  ULDC.64 UR4, c[0x0][0x5c0] ;  /* 0x0001700000047ab9 */ /* 0x000fe20000000a00 */
[----:B------:R-:W-:Y:S02]  /*7980*/  ISETP.GE.AND P4, PT, R10, 0x9, PT ;  /* 0x000000090a00780c */ /* 0x000fe40003f86270 */
[C---:B------:R-:W-:Y:S02]  /*7990*/  ISETP.LT.OR P1, PT, R3.reuse, 0x1, !P5 ;  /* 0x000000010300780c */ /* 0x040fe40006f21670 */
[C---:B------:R-:W-:Y:S02]  /*79a0*/  ISETP.LT.OR P2, PT, R3.reuse, 0x2, !P5 ;  /* 0x000000020300780c */ /* 0x040fe40006f41670 */
[----:B------:R-:W-:Y:S02]  /*79b0*/  IADD3 R4, P0, R12, UR4, RZ ;  /* 0x000000040c047c10 */ /* 0x000fe4000ff1e0ff */
[----:B------:R-:W-:-:S02]  /*79c0*/  ISETP.LT.OR P3, PT, R3, 0x2, !P4 ;  /* 0x000000020300780c */ /* 0x000fc40006761670 */
[----:B------:R-:W-:Y:S02]  /*79d0*/  IADD3.X R5, R14, UR5, RZ, P0, !PT ;  /* 0x000000050e057c10 */ /* 0x000fe400087fe4ff */
[----:B------:R-:W-:Y:S02]  /*79e0*/  ISETP.LT.OR P0, PT, R3, 0x1, !P4 ;  /* 0x000000010300780c */ /* 0x000fe40006701670 */
[----:B------:R-:W-:Y:S01]  /*79f0*/  ISETP.GE.AND P6, PT, R10, 0x81, PT ;  /* 0x000000810a00780c */ /* 0x000fe20003fc6270 */
[-C--:B------:R-:W-:Y:S02]  /*7a00*/  @!P1 IMAD R7, R112, R123.reuse, RZ ;  /* 0x0000007b70079224 */ /* 0x080fe400078e02ff */
[----:B------:R-:W-:-:S03]  /*7a10*/  @!P2 IMAD R113, R113, R123, RZ ;  /* 0x0000007b7171a224 */ /* 0x000fc600078e02ff */
[----:B------:R0:W-:Y:S01]  /*7a20*/  @!P1 STG.E.U8 desc[UR44][R4.64], R7 ;  /* 0x0000000704009986 */ /* 0x0001e2000c10112c */
[----:B------:R-:W-:Y:S01]  /*7a30*/  IADD3 R20, P1, R126, R4, RZ ;  /* 0x000000047e147210 */ /* 0x000fe20007f3e0ff */
[-C--:B------:R-:W-:Y:S02]  /*7a40*/  @!P3 IMAD R115, R115, R123.reuse, RZ ;  /* 0x0000007b7373b224 */ /* 0x080fe400078e02ff */
[----:B------:R1:W-:Y:S01]  /*7a50*/  @!P2 STG.E.U8 desc[UR44][R4.64+0x1], R113 ;  /* 0x000001710400a986 */ /* 0x0003e2000c10112c */
[----:B------:R-:W-:Y:S01]  /*7a60*/  ISETP.LT.OR P2, PT, R3, 0x9, !P5 ;  /* 0x000000090300780c */ /* 0x000fe20006f41670 */
[----:B------:R-:W-:Y:S01]  /*7a70*/  IMAD.X R21, R129, 0x1, R5, P1 ;  /* 0x0000000181157824 */ /* 0x000fe200008e0605 */
[C---:B------:R-:W-:Y:S01]  /*7a80*/  ISETP.LT.OR P1, PT, R3.reuse, 0xa, !P5 ;  /* 0x0000000a0300780c */ /* 0x040fe20006f21670 */
[----:B------:R-:W-:Y:S01]  /*7a90*/  @!P0 IMAD R11, R114, R123, RZ ;  /* 0x0000007b720b8224 */ /* 0x000fe200078e02ff */
[----:B------:R-:W-:Y:S02]  /*7aa0*/  ISETP.GE.AND P5, PT, R10, 0x89, PT ;  /* 0x000000890a00780c */ /* 0x000fe40003fa6270 */
[----:B------:R-:W-:Y:S01]  /*7ab0*/  @!P3 STG.E.U8 desc[UR44][R20.64+0x1], R115 ;  /* 0x000001731400b986 */ /* 0x000fe2000c10112c */
[----:B0-----:R-:W-:Y:S01]  /*7ac0*/  IMAD.WIDE.U32 R6, R8, 0x78, R20 ;  /* 0x0000007808067825 */ /* 0x001fe200078e0014 */
[----:B------:R-:W-:-:S02]  /*7ad0*/  ISETP.LT.OR P3, PT, R3, 0x11, !P5 ;  /* 0x000000110300780c */ /* 0x000fc40006f61670 */
[----:B------:R0:W-:Y:S01]  /*7ae0*/  @!P0 STG.E.U8 desc[UR44][R20.64], R11 ;  /* 0x0000000b14008986 */ /* 0x0001e2000c10112c */
[----:B------:R-:W-:Y:S01]  /*7af0*/  ISETP.LT.OR P0, PT, R3, 0x9, !P4 ;  /* 0x000000090300780c */ /* 0x000fe20006701670 */
[----:B-1----:R-:W-:Y:S02]  /*7b00*/  IMAD R113, R9, 0x78, RZ ;  /* 0x0000007809717824 */ /* 0x002fe400078e02ff */
[-C--:B------:R-:W-:Y:S02]  /*7b10*/  @!P2 IMAD R13, R116, R123.reuse, RZ ;  /* 0x0000007b740da224 */ /* 0x080fe400078e02ff */
[----:B------:R-:W-:Y:S02]  /*7b20*/  @!P1 IMAD R117, R117, R123, RZ ;  /* 0x0000007b75759224 */ /* 0x000fe400078e02ff */
[----:B------:R-:W-:Y:S01]  /*7b30*/  IMAD.IADD R7, R7, 0x1, R113 ;  /* 0x0000000107077824 */ /* 0x000fe200078e0271 */
[----:B------:R1:W-:Y:S01]  /*7b40*/  @!P2 STG.E.U8 desc[UR44][R4.64+0x8], R13 ;  /* 0x0000080d0400a986 */ /* 0x0003e2000c10112c */
[----:B------:R-:W-:-:S03]  /*7b50*/  ISETP.LT.OR P2, PT, R3, 0xa, !P4 ;  /* 0x0000000a0300780c */ /* 0x000fc60006741670 */
[----:B------:R-:W-:Y:S01]  /*7b60*/  @!P1 STG.E.U8 desc[UR44][R4.64+0x9], R117 ;  /* 0x0000097504009986 */ /* 0x000fe2000c10112c */
[----:B------:R-:W-:Y:S01]  /*7b70*/  ISETP.LT.OR P1, PT, R3, 0x1, !P6 ;  /* 0x000000010300780c */ /* 0x000fe20007721670 */
[----:B------:R-:W-:-:S05]  /*7b80*/  @!P0 IMAD R15, R118, R123, RZ ;  /* 0x0000007b760f8224 */ /* 0x000fca00078e02ff */
[----:B------:R2:W-:Y:S01]  /*7b90*/  @!P0 STG.E.U8 desc[UR44][R20.64+0x8], R15 ;  /* 0x0000080f14008986 */ /* 0x0005e2000c10112c */
[----:B------:R-:W-:Y:S02]  /*7ba0*/  ISETP.LT.OR P0, PT, R3, 0x2, !P6 ;  /* 0x000000020300780c */ /* 0x000fe40007701670 */
[----:B------:R-:W-:-:S04]  /*7bb0*/  @!P2 IMAD R119, R119, R123, RZ ;  /* 0x0000007b7777a224 */ /* 0x000fc800078e02ff */
[-C--:B------:R-:W-:Y:S01]  /*7bc0*/  @!P1 IMAD R9, R104, R123.reuse, RZ ;  /* 0x0000007b68099224 */ /* 0x080fe200078e02ff */
[----:B------:R-:W-:Y:S04]  /*7bd0*/  @!P2 STG.E.U8 desc[UR44][R20.64+0x9], R119 ;  /* 0x000009771400a986 */ /* 0x000fe8000c10112c */
[----:B------:R3:W-:Y:S01]  /*7be0*/  @!P1 STG.E.U8 desc[UR44][R6.64], R9 ;  /* 0x0000000906009986 */ /* 0x0007e2000c10112c */
[----:B------:R-:W-:Y:S01]  /*7bf0*/  ISETP.LT.OR P1, PT, R3, 0x1, !P5 ;  /* 0x000000010300780c */ /* 0x000fe20006f21670 */
[----:B------:R-:W-:-:S05]  /*7c00*/  @!P0 IMAD R105, R105, R123, RZ ;  /* 0x0000007b69698224 */ /* 0x000fca00078e02ff */
[----:B------:R-:W-:Y:S07]  /*7c10*/  @!P0 STG.E.U8 desc[UR44][R6.64+0x1], R105 ;  /* 0x0000016906008986 */ /* 0x000fee000c10112c */
[----:B------:R-:W-:Y:S01]  /*7c20*/  @!P1 IADD3 R12, P0, R126, R6, RZ ;  /* 0x000000067e0c9210 */ /* 0x000fe20007f1e0ff */
[----:B0-----:R-:W-:-:S04]  /*7c30*/  @!P1 IMAD R11, R106, R123, RZ ;  /* 0x0000007b6a0b9224 */ /* 0x001fc800078e02ff */
[----:B-1----:R-:W-:Y:S01]  /*7c40*/  @!P1 IMAD.X R13, R7, 0x1, R129, P0 ;  /* 0x00000001070d9824 */ /* 0x002fe200000e0681 */
[----:B------:R-:W-:-:S04]  /*7c50*/  ISETP.LT.OR P0, PT, R3, 0x2, !P5 ;  /* 0x000000020300780c */ /* 0x000fc80006f01670 */
[----:B------:R0:W-:Y:S09]  /*7c60*/  @!P1 STG.E.U8 desc[UR44][R12.64], R11 ;  /* 0x0000000b0c009986 */ /* 0x0001f2000c10112c */
[----:B------:R-:W-:Y:S01]  /*7c70*/  @!P0 IADD3 R14, P1, R126, R6, RZ ;  /* 0x000000067e0e8210 */ /* 0x000fe20007f3e0ff */
[----:B------:R-:W-:-:S04]  /*7c80*/  @!P0 IMAD R107, R107, R123, RZ ;  /* 0x0000007b6b6b8224 */ /* 0x000fc800078e02ff */
[----:B--2---:R-:W-:Y:S01]  /*7c90*/  @!P0 IMAD.X R15, R7, 0x1, R129, P1 ;  /* 0x00000001070f8824 */ /* 0x004fe200008e0681 */
[----:B------:R-:W-:-:S04]  /*7ca0*/  ISETP.LT.OR P1, PT, R3, 0x9, !P6 ;  /* 0x000000090300780c */ /* 0x000fc80007721670 */
[----:B------:R1:W-:Y:S01]  /*7cb0*/  @!P0 STG.E.U8 desc[UR44][R14.64+0x1], R107 ;  /* 0x0000016b0e008986 */ /* 0x0003e2000c10112c */
[----:B------:R-:W-:Y:S02]  /*7cc0*/  ISETP.LT.OR P0, PT, R3, 0xa, !P6 ;  /* 0x0000000a0300780c */ /* 0x000fe40007701670 */
[----:B------:R-:W-:-:S06]  /*7cd0*/  ISETP.GE.AND P6, PT, R10, 0x101, PT ;  /* 0x000001010a00780c */ /* 0x000fcc0003fc6270 */
[----:B---3--:R-:W-:-:S05]  /*7ce0*/  @!P1 IMAD R9, R108, R123, RZ ;  /* 0x0000007b6c099224 */ /* 0x008fca00078e02ff */
[----:B------:R-:W-:Y:S01]  /*7cf0*/  @!P1 STG.E.U8 desc[UR44][R6.64+0x8], R9 ;  /* 0x0000080906009986 */ /* 0x000fe2000c10112c */
[----:B------:R-:W-:Y:S01]  /*7d00*/  ISETP.LT.OR P1, PT, R3, 0x9, !P5 ;  /* 0x000000090300780c */ /* 0x000fe20006f21670 */
[----:B------:R-:W-:-:S05]  /*7d10*/  @!P0 IMAD R109, R109, R123, RZ ;  /* 0x0000007b6d6d8224 */ /* 0x000fca00078e02ff */
[----:B------:R2:W-:Y:S07]  /*7d20*/  @!P0 STG.E.U8 desc[UR44][R6.64+0x9], R109 ;  /* 0x0000096d06008986 */ /* 0x0005ee000c10112c */
[----:B------:R-:W-:Y:S01]  /*7d30*/  @!P1 IADD3 R104, P0, R126, R6, RZ ;  /* 0x000000067e689210 */ /* 0x000fe20007f1e0ff */
[----:B0-----:R-:W-:-:S04]  /*7d40*/  @!P1 IMAD R11, R110, R123, RZ ;  /* 0x0000007b6e0b9224 */ /* 0x001fc800078e02ff */
[----:B------:R-:W-:Y:S01]  /*7d50*/  @!P1 IMAD.X R105, R7, 0x1, R129, P0 ;  /* 0x0000000107699824 */ /* 0x000fe200000e0681 */
[----:B------:R-:W-:-:S04]  /*7d60*/  ISETP.LT.OR P0, PT, R3, 0xa, !P5 ;  /* 0x0000000a0300780c */ /* 0x000fc80006f01670 */
[----:B------:R0:W-:Y:S09]  /*7d70*/  @!P1 STG.E.U8 desc[UR44][R104.64+0x8], R11 ;  /* 0x0000080b68009986 */ /* 0x0001f2000c10112c */
[----:B------:R-:W-:Y:S01]  /*7d80*/  @!P0 IADD3 R106, P1, R126, R6, RZ ;  /* 0x000000067e6a8210 */ /* 0x000fe20007f3e0ff */
[----:B------:R-:W-:-:S04]  /*7d90*/  @!P0 IMAD R111, R111, R123, RZ ;  /* 0x0000007b6f6f8224 */ /* 0x000fc800078e02ff */
[----:B-1----:R-:W-:Y:S01]  /*7da0*/  @!P0 IMAD.X R107, R7, 0x1, R129, P1 ;  /* 0x00000001076b8824 */ /* 0x002fe200008e0681 */
[----:B------:R-:W-:Y:S01]  /*7db0*/  IADD3 R14, P1, R127, R6, RZ ;  /* 0x000000067f0e7210 */ /* 0x000fe20007f3e0ff */
[----:B--2---:R-:W-:-:S03]  /*7dc0*/  IMAD.MOV.U32 R6, RZ, RZ, R20 ;  /* 0x000000ffff067224 */ /* 0x004fc600078e0014 */
[----:B------:R1:W-:Y:S01]  /*7dd0*/  @!P0 STG.E.U8 desc[UR44][R106.64+0x9], R111 ;  /* 0x0000096f6a008986 */ /* 0x0003e2000c10112c */
[----:B------:R-:W-:Y:S01]  /*7de0*/  ISETP.LT.OR P0, PT, R3, 0x1, !P6 ;  /* 0x000000010300780c */ /* 0x000fe20007701670 */
[----:B------:R-:W-:Y:S02]  /*7df0*/  IMAD.X R15, R7, 0x1, R130, P1 ;  /* 0x00000001070f7824 */ /* 0x000fe400008e0682 */
[----:B------:R-:W-:Y:S02]  /*7e00*/  IMAD.MOV.U32 R7, RZ, RZ, R21 ;  /* 0x000000ffff077224 */ /* 0x000fe400078e0015 */
[----:B------:R-:W-:-:S04]  /*7e10*/  IMAD.WIDE.U32 R8, R8, 0x78, R6 ;  /* 0x0000007808087825 */ /* 0x000fc800078e0006 */
[----:B------:R-:W-:Y:S01]  /*7e20*/  IMAD.IADD R9, R113, 0x1, R9 ;  /* 0x0000000171097824 */ /* 0x000fe200078e0209 */
[----:B------:R-:W-:-:S03]  /*7e30*/  @!P3 IADD3 R12, P1, R126, R8, RZ ;  /* 0x000000087e0cb210 */ /* 0x000fc60007f3e0ff */
[----:B0-----:R-:W-:Y:S02]  /*7e40*/  @!P0 IMAD R11, R96, R123, RZ ;  /* 0x0000007b600b8224 */ /* 0x001fe400078e02ff */
[----:B------:R-:W-:-:S03]  /*7e50*/  @!P3 IMAD.X R13, R9, 0x1, R129, P1 ;  /* 0x00000001090db824 */ /* 0x000fc600008e0681 */
[----:B------:R0:W-:Y:S01]  /*7e60*/  @!P0 STG.E.U8 desc[UR44][R14.64], R11 ;  /* 0x0000000b0e008986 */ /* 0x0001e2000c10112c */
[----:B------:R-:W-:Y:S02]  /*7e70*/  ISETP.LT.OR P0, PT, R3, 0x2, !P6 ;  /* 0x000000020300780c */ /* 0x000fe40007701670 */
[----:B------:R-:W-:-:S04]  /*7e80*/  ISETP.GE.AND P1, PT, R10, 0x109, PT ;  /* 0x000001090a00780c */ /* 0x000fc80003f26270 */
[----:B------:R-:W-:-:S07]  /*7e90*/  ISETP.LT.OR P2, PT, R3, 0x1, !P1 ;  /* 0x000000010300780c */ /* 0x000fce0004f41670 */
[----:B------:R-:W-:-:S05]  /*7ea0*/  @!P0 IMAD R109, R97, R123, RZ ;  /* 0x0000007b616d8224 */ /* 0x000fca00078e02ff */
[----:B------:R-:W-:Y:S01]  /*7eb0*/  @!P0 STG.E.U8 desc[UR44][R14.64+0x1], R109 ;  /* 0x0000016d0e008986 */ /* 0x000fe2000c10112c */
[----:B------:R-:W-:Y:S01]  /*7ec0*/  ISETP.LT.OR P0, PT, R3, 0x2, !P1 ;  /* 0x000000020300780c */ /* 0x000fe20004f01670 */
[----:B-1----:R-:W-:Y:S01]  /*7ed0*/  @!P2 IMAD R107, R98, R123, RZ ;  /* 0x0000007b626ba224 */ /* 0x002fe200078e02ff */
[----:B------:R-:W-:-:S05]  /*7ee0*/  @!P2 IADD3 R20, P5, R14, R126, RZ ;  /* 0x0000007e0e14a210 */ /* 0x000fca0007fbe0ff */
[----:B------:R-:W-:-:S05]  /*7ef0*/  @!P2 IMAD.X R21, R15, 0x1, R129, P5 ;  /* 0x000000010f15a824 */ /* 0x000fca00028e0681 */
[----:B------:R-:W-:Y:S01]  /*7f00*/  @!P2 STG.E.U8 desc[UR44][R20.64], R107 ;  /* 0x0000006b1400a986 */ /* 0x000fe2000c10112c */
[----:B------:R-:W-:Y:S01]  /*7f10*/  @!P0 IADD3 R96, P5, R14, R126, RZ ;  /* 0x0000007e0e608210 */ /* 0x000fe20007fbe0ff */
[----:B0-----:R-:W-:Y:S01]  /*7f20*/  @!P0 IMAD R11, R99, R123, RZ ;  /* 0x0000007b630b8224 */ /* 0x001fe200078e02ff */
[----:B------:R-:W-:-:S03]  /*7f30*/  ISETP.LT.OR P2, PT, R3, 0x9, !P1 ;  /* 0x000000090300780c */ /* 0x000fc60004f41670 */
[----:B------:R-:W-:-:S05]  /*7f40*/  @!P0 IMAD.X R97, R15, 0x1, R129, P5 ;  /* 0x000000010f618824 */ /* 0x000fca00028e0681 */
[----:B------:R0:W-:Y:S01]  /*7f50*/  @!P0 STG.E.U8 desc[UR44][R96.64+0x1], R11 ;  /* 0x0000010b60008986 */ /* 0x0001e2000c10112c */
[----:B------:R-:W-:-:S04]  /*7f60*/  ISETP.LT.OR P0, PT, R3, 0x9, !P6 ;  /* 0x000000090300780c */ /* 0x000fc80007701670 */
[----:B------:R-:W-:-:S05]  /*7f70*/  @!P2 IADD3 R104, P5, R14, R126, RZ ;  /* 0x0000007e0e68a210 */ /* 0x000fca0007fbe0ff */
[----:B------:R-:W-:Y:S02]  /*7f80*/  @!P2 IMAD.X R105, R15, 0x1, R129, P5 ;  /* 0x000000010f69a824 */ /* 0x000fe400028e0681 */
[-C--:B0-----:R-:W-:Y:S02]  /*7f90*/  @!P2 IMAD R11, R102, R123.reuse, RZ ;  /* 0x0000007b660ba224 */ /* 0x081fe400078e02ff */
[----:B------:R-:W-:Y:S01]  /*7fa0*/  @!P0 IMAD R109, R100, R123, RZ ;  /* 0x0000007b646d8224 */ /* 0x000fe200078e02ff */
[----:B------:R-:W-:Y:S01]  /*7fb0*/  P2R R100, PR, RZ, 0x2 ;  /* 0x00000002ff647803 */ /* 0x000fe20000000000 */
[----:B------:R-:W-:Y:S02]  /*7fc0*/  @!P0 IMAD.MOV.U32 R20, RZ, RZ, R14 ;  /* 0x000000ffff148224 */ /* 0x000fe400078e000e */
[----:B------:R-:W-:-:S05]  /*7fd0*/  @!P0 IMAD.MOV.U32 R21, RZ, RZ, R15 ;  /* 0x000000ffff158224 */ /* 0x000fca00078e000f */
[----:B------:R0:W-:Y:S01]  /*7fe0*/  @!P0 STG.E.U8 desc[UR44][R20.64+0x8], R109 ;  /* 0x0000086d14008986 */ /* 0x0001e2000c10112c */
[----:B------:R-:W-:-:S13]  /*7ff0*/  ISETP.LT.OR P0, PT, R3, 0xa, !P6 ;  /* 0x0000000a0300780c */ /* 0x000fda0007701670 */
[----:B------:R-:W-:Y:S02]  /*8000*/  @!P0 IMAD R101, R101, R123, RZ ;  /* 0x0000007b65658224 */ /* 0x000fe400078e02ff */
[----:B------:R-:W-:Y:S02]  /*8010*/  @!P0 IMAD.MOV.U32 R96, RZ, RZ, R14 ;  /* 0x000000ffff608224 */ /* 0x000fe400078e000e */
[----:B------:R-:W-:-:S05]  /*8020*/  @!P0 IMAD.MOV.U32 R97, RZ, RZ, R15 ;  /* 0x000000ffff618224 */ /* 0x000fca00078e000f */
[----:B------:R-:W-:Y:S01]  /*8030*/  @!P0 STG.E.U8 desc[UR44][R96.64+0x9], R101 ;  /* 0x0000096560008986 */ /* 0x000fe2000c10112c */
[----:B------:R-:W-:-:S03]  /*8040*/  ISETP.LT.OR P0, PT, R3, 0xa, !P1 ;  /* 0x0000000a0300780c */ /* 0x000fc60004f01670 */
[----:B------:R-:W-:Y:S10]  /*8050*/  @!P2 STG.E.U8 desc[UR44][R104.64+0x8], R11 ;  /* 0x0000080b6800a986 */ /* 0x000ff4000c10112c */
[C---:B------:R-:W-:Y:S01]  /*8060*/  @!P0 IADD3 R98, P5, R14.reuse, R126, RZ ;  /* 0x0000007e0e628210 */ /* 0x040fe20007fbe0ff */
[----:B------:R-:W-:Y:S01]  /*8070*/  @!P0 IMAD R103, R103, R123, RZ ;  /* 0x0000007b67678224 */ /* 0x000fe200078e02ff */
[----:B------:R-:W-:-:S03]  /*8080*/  IADD3 R14, P2, R14, R127, RZ ;  /* 0x0000007f0e0e7210 */ /* 0x000fc60007f5e0ff */
[C---:B------:R-:W-:Y:S02]  /*8090*/  @!P0 IMAD.X R99, R15.reuse, 0x1, R129, P5 ;  /* 0x000000010f638824 */ /* 0x040fe400028e0681 */
[----:B------:R-:W-:Y:S01]  /*80a0*/  IMAD.X R15, R15, 0x1, R130, P2 ;  /* 0x000000010f0f7824 */ /* 0x000fe200010e0682 */
[C---:B------:R-:W-:Y:S02]  /*80b0*/  ISETP.GE.AND P2, PT, R10.reuse, 0x189, PT ;  /* 0x000001890a00780c */ /* 0x040fe40003f46270 */
[----:B------:R1:W-:Y:S01]  /*80c0*/  @!P0 STG.E.U8 desc[UR44][R98.64+0x9], R103 ;  /* 0x0000096762008986 */ /* 0x0003e2000c10112c */
[----:B------:R-:W-:Y:S02]  /*80d0*/  ISETP.GE.AND P0, PT, R10, 0x181, PT ;  /* 0x000001810a00780c */ /* 0x000fe40003f06270 */
[----:B------:R-:W-:-:S13]  /*80e0*/  ISETP.LT.OR P6, PT, R3, 0x1, !P2 ;  /* 0x000000010300780c */ /* 0x000fda00057c1670 */
[----:B0-----:R-:W-:Y:S01]  /*80f0*/  @!P6 IADD3 R20, P5, R14, R126, RZ ;  /* 0x0000007e0e14e210 */ /* 0x001fe20007fbe0ff */
[----:B-1----:R-:W-:-:S04]  /*8100*/  @!P6 IMAD R99, R90, R123, RZ ;  /* 0x0000007b5a63e224 */ /* 0x002fc800078e02ff */
[----:B------:R-:W-:Y:S01]  /*8110*/  @!P6 IMAD.X R21, R15, 0x1, R129, P5 ;  /* 0x000000010f15e824 */ /* 0x000fe200028e0681 */
[----:B------:R-:W-:-:S13]  /*8120*/  ISETP.LT.OR P5, PT, R3, 0x1, !P0 ;  /* 0x000000010300780c */ /* 0x000fda00047a1670 */
[----:B------:R-:W-:-:S05]  /*8130*/  @!P5 IMAD R11, R88, R123, RZ ;  /* 0x0000007b580bd224 */ /* 0x000fca00078e02ff */
[----:B------:R-:W-:Y:S01]  /*8140*/  @!P5 STG.E.U8 desc[UR44][R14.64], R11 ;  /* 0x0000000b0e00d986 */ /* 0x000fe2000c10112c */
[----:B------:R-:W-:-:S13]  /*8150*/  ISETP.LT.OR P5, PT, R3, 0x2, !P0 ;  /* 0x000000020300780c */ /* 0x000fda00047a1670 */
[----:B------:R-:W-:-:S05]  /*8160*/  @!P5 IMAD R101, R89, R123, RZ ;  /* 0x0000007b5965d224 */ /* 0x000fca00078e02ff */
[----:B------:R-:W-:Y:S01]  /*8170*/  @!P5 STG.E.U8 desc[UR44][R14.64+0x1], R101 ;  /* 0x000001650e00d986 */ /* 0x000fe2000c10112c */
[----:B------:R-:W-:-:S03]  /*8180*/  ISETP.LT.OR P5, PT, R3, 0x2, !P2 ;  /* 0x000000020300780c */ /* 0x000fc600057a1670 */
[----:B------:R-:W-:Y:S01]  /*8190*/  @!P6 STG.E.U8 desc[UR44][R20.64], R99 ;  /* 0x000000631400e986 */ /* 0x000fe2000c10112c */
[----:B------:R-:W-:-:S09]  /*81a0*/  ISETP.LT.OR P6, PT, R3, 0x9, !P2 ;  /* 0x000000090300780c */ /* 0x000fd200057c1670 */
[----:B------:R-:W-:Y:S01]  /*81b0*/  @!P5 IADD3 R88, P1, R14, R126, RZ ;  /* 0x0000007e0e58d210 */ /* 0x000fe20007f3e0ff */
[----:B------:R-:W-:-:S04]  /*81c0*/  @!P5 IMAD R91, R91, R123, RZ ;  /* 0x0000007b5b5bd224 */ /* 0x000fc800078e02ff */
[----:B------:R-:W-:Y:S01]  /*81d0*/  @!P5 IMAD.X R89, R15, 0x1, R129, P1 ;  /* 0x000000010f59d824 */ /* 0x000fe200008e0681 */
[----:B------:R-:W-:-:S04]  /*81e0*/  @!P6 IADD3 R96, P1, R14, R126, RZ ;  /* 0x0000007e0e60e210 */ /* 0x000fc80007f3e0ff */
[----:B------:R0:W-:Y:S01]  /*81f0*/  @!P5 STG.E.U8 desc[UR44][R88.64+0x1], R91 ;  /* 0x0000015b5800d986 */ /* 0x0001e2000c10112c */
[----:B------:R-:W-:Y:S01]  /*8200*/  ISETP.LT.OR P5, PT, R3, 0x9, !P0 ;  /* 0x000000090300780c */ /* 0x000fe200047a1670 */
[----:B------:R-:W-:Y:S02]  /*8210*/  @!P6 IMAD.X R97, R15, 0x1, R129, P1 ;  /* 0x000000010f61e824 */ /* 0x000fe400008e0681 */
[----:B0-----:R-:W-:Y:S01]  /*8220*/  @!P6 IMAD R89, R94, R123, RZ ;  /* 0x0000007b5e59e224 */ /* 0x001fe200078e02ff */
[----:B------:R-:W-:-:S09]  /*8230*/  P2R R88, PR, RZ, 0x1 ;  /* 0x00000001ff587803 */ /* 0x000fd20000000000 */
[----:B------:R-:W-:-:S05]  /*8240*/  @!P5 IMAD R11, R92, R123, RZ ;  /* 0x0000007b5c0bd224 */ /* 0x000fca00078e02ff */
[----:B------:R0:W-:Y:S01]  /*8250*/  @!P5 STG.E.U8 desc[UR44][R14.64+0x8], R11 ;  /* 0x0000080b0e00d986 */ /* 0x0001e2000c10112c */
[----:B------:R-:W-:Y:S02]  /*8260*/  ISETP.LT.OR P5, PT, R3, 0xa, !P0 ;  /* 0x0000000a0300780c */ /* 0x000fe400047a1670 */
[----:B------:R-:W-:-:S11]  /*8270*/  ISETP.GE.AND P0, PT, R10, 0x81, PT ;  /* 0x000000810a00780c */ /* 0x000fd60003f06270 */
[----:B------:R-:W-:-:S05]  /*8280*/  @!P5 IMAD R93, R93, R123, RZ ;  /* 0x0000007b5d5dd224 */ /* 0x000fca00078e02ff */
[----:B------:R1:W-:Y:S01]  /*8290*/  @!P5 STG.E.U8 desc[UR44][R14.64+0x9], R93 ;  /* 0x0000095d0e00d986 */ /* 0x0003e2000c10112c */
[----:B------:R-:W-:-:S03]  /*82a0*/  ISETP.LT.OR P5, PT, R3, 0xa, !P2 ;  /* 0x0000000a0300780c */ /* 0x000fc600057a1670 */
[----:B------:R-:W-:Y:S10]  /*82b0*/  @!P6 STG.E.U8 desc[UR44][R96.64+0x8], R89 ;  /* 0x000008596000e986 */ /* 0x000ff4000c10112c */
[----:B------:R-:W-:Y:S01]  /*82c0*/  @!P5 IADD3 R20, P1, R14, R126, RZ ;  /* 0x0000007e0e14d210 */ /* 0x000fe20007f3e0ff */
[----:B------:R-:W-:-:S04]  /*82d0*/  @!P5 IMAD R95, R95, R123, RZ ;  /* 0x0000007b5f5fd224 */ /* 0x000fc800078e02ff */
[----:B------:R-:W-:Y:S01]  /*82e0*/  @!P5 IMAD.X R21, R15, 0x1, R129, P1 ;  /* 0x000000010f15d824 */ /* 0x000fe200008e0681 */
[----:B------:R-:W-:-:S04]  /*82f0*/  ISETP.GE.AND P1, PT, R10, 0x1, PT ;  /* 0x000000010a00780c */ /* 0x000fc80003f26270 */
[----:B------:R-:W-:Y:S01]  /*8300*/  @!P5 STG.E.U8 desc[UR44][R20.64+0x9], R95 ;  /* 0x0000095f1400d986 */ /* 0x000fe2000c10112c */
[----:B------:R-:W-:-:S13]  /*8310*/  ISETP.LT.OR P5, PT, R3, 0x11, !P1 ;  /* 0x000000110300780c */ /* 0x000fda0004fa1670 */
[----:B0-----:R-:W-:-:S05]  /*8320*/  @!P5 IMAD R11, R80, R123, RZ ;  /* 0x0000007b500bd224 */ /* 0x001fca00078e02ff */
[----:B------:R-:W-:Y:S01]  /*8330*/  @!P5 STG.E.U8 desc[UR44][R4.64+0x10], R11 ;  /* 0x0000100b0400d986 */ /* 0x000fe2000c10112c */
[----:B------:R-:W-:-:S13]  /*8340*/  ISETP.LT.OR P5, PT, R3, 0x12, !P1 ;  /* 0x000000120300780c */ /* 0x000fda0004fa1670 */
[----:B------:R-:W-:-:S05]  /*8350*/  @!P5 IMAD R81, R81, R123, RZ ;  /* 0x0000007b5151d224 */ /* 0x000fca00078e02ff */
[----:B------:R-:W-:Y:S01]  /*8360*/  @!P5 STG.E.U8 desc[UR44][R4.64+0x11], R81 ;  /* 0x000011510400d986 */ /* 0x000fe2000c10112c */
[----:B------:R-:W-:-:S13]  /*8370*/  ISETP.LT.OR P5, PT, R3, 0x11, !P4 ;  /* 0x000000110300780c */ /* 0x000fda00067a1670 */
[----:B-1----:R-:W-:-:S05]  /*8380*/  @!P5 IMAD R15, R82, R123, RZ ;  /* 0x0000007b520fd224 */ /* 0x002fca00078e02ff */
[----:B------:R-:W-:Y:S01]  /*8390*/  @!P5 STG.E.U8 desc[UR44][R6.64+0x10], R15 ;  /* 0x0000100f0600d986 */ /* 0x000fe2000c10112c */
[----:B------:R-:W-:-:S13]  /*83a0*/  ISETP.LT.OR P5, PT, R3, 0x12, !P4 ;  /* 0x000000120300780c */ /* 0x000fda00067a1670 */
[----:B------:R-:W-:-:S05]  /*83b0*/  @!P5 IMAD R83, R83, R123, RZ ;  /* 0x0000007b5353d224 */ /* 0x000fca00078e02ff */
[----:B------:R0:W-:Y:S01]  /*83c0*/  @!P5 STG.E.U8 desc[UR44][R6.64+0x11], R83 ;  /* 0x000011530600d986 */ /* 0x0001e2000c10112c */
[----:B------:R-:W-:Y:S01]  /*83d0*/  ISETP.LT.OR P5, PT, R3, 0x19, !P1 ;  /* 0x000000190300780c */ /* 0x000fe20004fa1670 */
[----:B0-----:R-:W-:-:S12]  /*83e0*/  @!P3 IMAD R83, R74, R123, RZ ;  /* 0x0000007b4a53b224 */ /* 0x001fd800078e02ff */
[----:B------:R-:W-:-:S05]  /*83f0*/  @!P5 IMAD R11, R84, R123, RZ ;  /* 0x0000007b540bd224 */ /* 0x000fca00078e02ff */
[----:B------:R0:W-:Y:S01]  /*8400*/  @!P5 STG.E.U8 desc[UR44][R4.64+0x18], R11 ;  /* 0x0000180b0400d986 */ /* 0x0001e2000c10112c */
[----:B------:R-:W-:Y:S02]  /*8410*/  ISETP.LT.OR P5, PT, R3, 0x1a, !P1 ;  /* 0x0000001a0300780c */ /* 0x000fe40004fa1670 */
[----:B------:R-:W-:-:S04]  /*8420*/  ISETP.GE.AND P1, PT, R10, 0x89, PT ;  /* 0x000000890a00780c */ /* 0x000fc80003f26270 */
[----:B------:R-:W-:-:S07]  /*8430*/  ISETP.LT.OR P6, PT, R3, 0x12, !P1 ;  /* 0x000000120300780c */ /* 0x000fce0004fc1670 */
[----:B------:R-:W-:-:S05]  /*8440*/  @!P5 IMAD R85, R85, R123, RZ ;  /* 0x0000007b5555d224 */ /* 0x000fca00078e02ff */
[----:B------:R-:W-:Y:S01]  /*8450*/  @!P5 STG.E.U8 desc[UR44][R4.64+0x19], R85 ;  /* 0x000019550400d986 */ /* 0x000fe2000c10112c */
[----:B------:R-:W-:Y:S01]  /*8460*/  ISETP.LT.OR P5, PT, R3, 0x19, !P4 ;  /* 0x000000190300780c */ /* 0x000fe200067a1670 */
[----:B------:R-:W-:-:S12]  /*8470*/  @!P6 IMAD R75, R75, R123, RZ ;  /* 0x0000007b4b4be224 */ /* 0x000fd800078e02ff */
[----:B------:R-:W-:-:S05]  /*8480*/  @!P5 IMAD R21, R86, R123, RZ ;  /* 0x0000007b5615d224 */ /* 0x000fca00078e02ff */
[----:B------:R1:W-:Y:S01]  /*8490*/  @!P5 STG.E.U8 desc[UR44][R6.64+0x18], R21 ;  /* 0x000018150600d986 */ /* 0x0003e2000c10112c */
[----:B------:R-:W-:-:S13]  /*84a0*/  ISETP.LT.OR P5, PT, R3, 0x1a, !P4 ;  /* 0x0000001a0300780c */ /* 0x000fda00067a1670 */
[----:B------:R-:W-:-:S05]  /*84b0*/  @!P5 IMAD R87, R87, R123, RZ ;  /* 0x0000007b5757d224 */ /* 0x000fca00078e02ff */
[----:B------:R-:W-:Y:S01]  /*84c0*/  @!P5 STG.E.U8 desc[UR44][R6.64+0x19], R87 ;  /* 0x000019570600d986 */ /* 0x000fe2000c10112c */
[----:B------:R-:W-:-:S05]  /*84d0*/  @!P6 IADD3 R14, P5, R126, R8, RZ ;  /* 0x000000087e0ee210 */ /* 0x000fca0007fbe0ff */
[----:B------:R-:W-:Y:S01]  /*84e0*/  @!P6 IMAD.X R15, R9, 0x1, R129, P5 ;  /* 0x00000001090fe824 */ /* 0x000fe200028e0681 */
[----:B------:R-:W-:-:S13]  /*84f0*/  ISETP.LT.OR P5, PT, R3, 0x11, !P0 ;  /* 0x000000110300780c */ /* 0x000fda00047a1670 */
[----:B0-----:R-:W-:-:S05]  /*8500*/  @!P5 IMAD R11, R72, R123, RZ ;  /* 0x0000007b480bd224 */ /* 0x001fca00078e02ff */
[----:B------:R-:W-:Y:S01]  /*8510*/  @!P5 STG.E.U8 desc[UR44][R8.64+0x10], R11 ;  /* 0x0000100b0800d986 */ /* 0x000fe2000c10112c */
[----:B------:R-:W-:-:S13]  /*8520*/  ISETP.LT.OR P5, PT, R3, 0x12, !P0 ;  /* 0x000000120300780c */ /* 0x000fda00047a1670 */
[----:B------:R-:W-:-:S05]  /*8530*/  @!P5 IMAD R81, R73, R123, RZ ;  /* 0x0000007b4951d224 */ /* 0x000fca00078e02ff */
[----:B------:R-:W-:Y:S01]  /*8540*/  @!P5 STG.E.U8 desc[UR44][R8.64+0x11], R81 ;  /* 0x000011510800d986 */ /* 0x000fe2000c10112c */
[----:B------:R-:W-:-:S03]  /*8550*/  ISETP.LT.OR P5, PT, R3, 0x19, !P1 ;  /* 0x000000190300780c */ /* 0x000fc60004fa1670 */
[----:B------:R-:W-:Y:S01]  /*8560*/  @!P3 STG.E.U8 desc[UR44][R12.64+0x10], R83 ;  /* 0x000010530c00b986 */ /* 0x000fe2000c10112c */
[C---:B------:R-:W-:Y:S02]  /*8570*/  ISETP.LT.OR P3, PT, R3.reuse, 0x1a, !P1 ;  /* 0x0000001a0300780c */ /* 0x040fe40004f61670 */
[----:B------:R-:W-:Y:S01]  /*8580*/  ISETP.LT.OR P1, PT, R3, 0x21, !P1 ;  /* 0x000000210300780c */ /* 0x000fe20004f21670 */
[----:B------:R0:W-:Y:S01]  /*8590*/  @!P6 STG.E.U8 desc[UR44][R14.64+0x11], R75 ;  /* 0x0000114b0e00e986 */ /* 0x0001e2000c10112c */
[----:B------:R-:W-:-:S04]  /*85a0*/  ISETP.GE.AND P6, PT, R10, 0x81, PT ;  /* 0x000000810a00780c */ /* 0x000fc80003fc6270 */
[----:B------:R-:W-:Y:S02]  /*85b0*/  ISETP.LT.OR P6, PT, R3, 0x19, !P6 ;  /* 0x000000190300780c */ /* 0x000fe400077c1670 */
[----:B------:R-:W-:-:S03]  /*85c0*/  @!P5 IADD3 R20, P0, R126, R8, RZ ;  /* 0x000000087e14d210 */ /* 0x000fc60007f1e0ff */
[-C--:B------:R-:W-:Y:S02]  /*85d0*/  @!P3 IMAD R79, R79, R123.reuse, RZ ;  /* 0x0000007b4f4fb224 */ /* 0x080fe400078e02ff */
[----:B-1----:R-:W-:Y:S01]  /*85e0*/  @!P5 IMAD.X R21, R9, 0x1, R129, P0 ;  /* 0x000000010915d824 */ /* 0x002fe200000e0681 */
[----:B------:R-:W-:Y:S01]  /*85f0*/  @!P3 IADD3 R72, P0, R126, R8, RZ ;  /* 0x000000087e48b210 */ /* 0x000fe20007f1e0ff */
[----:B0-----:R-:W-:-:S04]  /*8600*/  @!P5 IMAD R15, R78, R123, RZ ;  /* 0x0000007b4e0fd224 */ /* 0x001fc800078e02ff */
[----:B------:R-:W-:Y:S01]  /*8610*/  @!P6 IMAD R11, R76, R123, RZ ;  /* 0x0000007b4c0be224 */ /* 0x000fe200078e02ff */
[----:B------:R-:W-:Y:S01]  /*8620*/  P2R R76, PR, RZ, 0x2 ;  /* 0x00000002ff4c7803 */ /* 0x000fe20000000000 */
[----:B------:R-:W-:Y:S01]  /*8630*/  @!P3 IMAD.X R73, R9, 0x1, R129, P0 ;  /* 0x000000010949b824 */ /* 0x000fe200000e0681 */
[----:B------:R-:W-:Y:S02]  /*8640*/  ISETP.NE.AND P0, PT, R88, RZ, PT ;  /* 0x000000ff5800720c */ /* 0x000fe40003f05270 */
[----:B------:R0:W-:Y:S01]  /*8650*/  @!P6 STG.E.U8 desc[UR44][R8.64+0x18], R11 ;  /* 0x0000180b0800e986 */ /* 0x0001e2000c10112c */
[----:B------:R-:W-:-:S04]  /*8660*/  ISETP.GE.AND P6, PT, R10, 0x81, PT ;  /* 0x000000810a00780c */ /* 0x000fc80003fc6270 */
[----:B------:R-:W-:-:S13]  /*8670*/  ISETP.LT.OR P6, PT, R3, 0x1a, !P6 ;  /* 0x0000001a0300780c */ /* 0x000fda00077c1670 */
[----:B------:R-:W-:-:S05]  /*8680*/  @!P6 IMAD R77, R77, R123, RZ ;  /* 0x0000007b4d4de224 */ /* 0x000fca00078e02ff */
[----:B------:R-:W-:Y:S01]  /*8690*/  @!P6 STG.E.U8 desc[UR44][R8.64+0x19], R77 ;  /* 0x0000194d0800e986 */ /* 0x000fe2000c10112c */
[----:B------:R-:W-:-:S03]  /*86a0*/  IADD3 R12, P6, R127, R8, RZ ;  /* 0x000000087f0c7210 */ /* 0x000fc60007fde0ff */
[----:B------:R-:W-:Y:S01]  /*86b0*/  @!P5 STG.E.U8 desc[UR44][R20.64+0x18], R15 ;  /* 0x0000180f1400d986 */ /* 0x000fe2000c10112c */
[----:B------:R-:W-:Y:S01]  /*86c0*/  @!P1 IADD3 R74, P5, R126, R8, RZ ;  /* 0x000000087e4a9210 */ /* 0x000fe20007fbe0ff */
[C---:B------:R-:W-:Y:S01]  /*86d0*/  IMAD.X R13, R9.reuse, 0x1, R130, P6 ;  /* 0x00000001090d7824 */ /* 0x040fe200030e0682 */
[----:B------:R-:W-:Y:S01]  /*86e0*/  ISETP.GE.AND P6, PT, R10, 0x101, PT ;  /* 0x000001010a00780c */ /* 0x000fe20003fc6270 */
[----:B------:R1:W-:Y:S02]  /*86f0*/  @!P3 STG.E.U8 desc[UR44][R72.64+0x19], R79 ;  /* 0x0000194f4800b986 */ /* 0x0003e4000c10112c */
[----:B------:R-:W-:Y:S01]  /*8700*/  @!P1 IMAD.X R75, R9, 0x1, R129, P5 ;  /* 0x00000001094b9824 */ /* 0x000fe200028e0681 */
[----:B------:R-:W-:Y:S02]  /*8710*/  ISETP.LT.OR P3, PT, R3, 0x11, !P6 ;  /* 0x000000110300780c */ /* 0x000fe40007761670 */
[----:B------:R-:W-:-:S11]  /*8720*/  ISETP.NE.AND P1, PT, R100, RZ, PT ;  /* 0x000000ff6400720c */ /* 0x000fd60003f25270 */
[----:B0-----:R-:W-:-:S05]  /*8730*/  @!P3 IMAD R11, R64, R123, RZ ;  /* 0x0000007b400bb224 */ /* 0x001fca00078e02ff */
[----:B------:R0:W-:Y:S01]  /*8740*/  @!P3 STG.E.U8 desc[UR44][R12.64+0x10], R11 ;  /* 0x0000100b0c00b986 */ /* 0x0001e2000c10112c */
[----:B------:R-:W-:-:S13]  /*8750*/  ISETP.LT.OR P3, PT, R3, 0x12, !P6 ;  /* 0x000000120300780c */ /* 0x000fda0007761670 */
[----:B------:R-:W-:-:S05]  /*8760*/  @!P3 IMAD R65, R65, R123, RZ ;  /* 0x0000007b4141b224 */ /* 0x000fca00078e02ff */
[----:B------:R-:W-:Y:S01]  /*8770*/  @!P3 STG.E.U8 desc[UR44][R12.64+0x11], R65 ;  /* 0x000011410c00b986 */ /* 0x000fe2000c10112c */
[----:B------:R-:W-:-:S13]  /*8780*/  ISETP.LT.OR P3, PT, R3, 0x11, !P1 ;  /* 0x000000110300780c */ /* 0x000fda0004f61670 */
[----:B------:R-:W-:Y:S01]  /*8790*/  @!P3 IADD3 R14, P5, R126, R12, RZ ;  /* 0x0000000c7e0eb210 */ /* 0x000fe20007fbe0ff */
[----:B-1----:R-:W-:-:S04]  /*87a0*/  @!P3 IMAD R73, R66, R123, RZ ;  /* 0x0000007b4249b224 */ /* 0x002fc800078e02ff */
[----:B------:R-:W-:Y:S01]  /*87b0*/  @!P3 IMAD.X R15, R129, 0x1, R13, P5 ;  /* 0x00000001810fb824 */ /* 0x000fe200028e060d */
[----:B------:R-:W-:-:S04]  /*87c0*/  ISETP.LT.OR P5, PT, R3, 0x12, !P1 ;  /* 0x000000120300780c */ /* 0x000fc80004fa1670 */
[----:B------:R-:W-:Y:S09]  /*87d0*/  @!P3 STG.E.U8 desc[UR44][R14.64+0x10], R73 ;  /* 0x000010490e00b986 */ /* 0x000ff2000c10112c */
[----:B------:R-:W-:Y:S01]  /*87e0*/  @!P5 IADD3 R20, P6, R12, R126, RZ ;  /* 0x0000007e0c14d210 */ /* 0x000fe20007fde0ff */
[----:B------:R-:W-:-:S04]  /*87f0*/  @!P5 IMAD R67, R67, R123, RZ ;  /* 0x0000007b4343d224 */ /* 0x000fc800078e02ff */
[----:B------:R-:W-:Y:S01]  /*8800*/  @!P5 IMAD.X R21, R13, 0x1, R129, P6 ;  /* 0x000000010d15d824 */ /* 0x000fe200030e0681 */
[----:B------:R-:W-:-:S04]  /*8810*/  ISETP.GE.AND P6, PT, R10, 0x101, PT ;  /* 0x000001010a00780c */ /* 0x000fc80003fc6270 */
[----:B------:R-:W-:Y:S01]  /*8820*/  ISETP.LT.OR P3, PT, R3, 0x19, !P6 ;  /* 0x000000190300780c */ /* 0x000fe20007761670 */
[----:B------:R1:W-:-:S12]  /*8830*/  @!P5 STG.E.U8 desc[UR44][R20.64+0x11], R67 ;  /* 0x000011431400d986 */ /* 0x0003d8000c10112c */
[----:B0-----:R-:W-:Y:S01]  /*8840*/  @!P3 IMAD R11, R68, R123, RZ ;  /* 0x0000007b440bb224 */ /* 0x001fe200078e02ff */
[----:B------:R-:W-:-:S04]  /*8850*/  P2R R68, PR, RZ, 0x2 ;  /* 0x00000002ff447803 */ /* 0x000fc80000000000 */
[----:B------:R0:W-:Y:S01]  /*8860*/  @!P3 STG.E.U8 desc[UR44][R12.64+0x18], R11 ;  /* 0x0000180b0c00b986 */ /* 0x0001e2000c10112c */
[----:B------:R-:W-:-:S13]  /*8870*/  ISETP.LT.OR P3, PT, R3, 0x1a, !P6 ;  /* 0x0000001a0300780c */ /* 0x000fda0007761670 */
[----:B------:R-:W-:-:S05]  /*8880*/  @!P3 IMAD R69, R69, R123, RZ ;  /* 0x0000007b4545b224 */ /* 0x000fca00078e02ff */
[----:B------:R2:W-:Y:S01]  /*8890*/  @!P3 STG.E.U8 desc[UR44][R12.64+0x19], R69 ;  /* 0x000019450c00b986 */ /* 0x0005e2000c10112c */
[----:B------:R-:W-:-:S13]  /*88a0*/  ISETP.LT.OR P3, PT, R3, 0x19, !P1 ;  /* 0x000000190300780c */ /* 0x000fda0004f61670 */
[----:B------:R-:W-:Y:S01]  /*88b0*/  @!P3 IADD3 R64, P5, R126, R12, RZ ;  /* 0x0000000c7e40b210 */ /* 0x000fe20007fbe0ff */
[----:B-1----:R-:W-:-:S04]  /*88c0*/  @!P3 IMAD R21, R70, R123, RZ ;  /* 0x0000007b4615b224 */ /* 0x002fc800078e02ff */
[----:B------:R-:W-:Y:S01]  /*88d0*/  @!P3 IMAD.X R65, R129, 0x1, R13, P5 ;  /* 0x000000018141b824 */ /* 0x000fe200028e060d */
[----:B------:R-:W-:Y:S02]  /*88e0*/  ISETP.LT.OR P5, PT, R3, 0x1a, !P1 ;  /* 0x0000001a0300780c */ /* 0x000fe40004fa1670 */
[----:B------:R-:W-:Y:S02]  /*88f0*/  ISETP.NE.AND P1, PT, R76, RZ, PT ;  /* 0x000000ff4c00720c */ /* 0x000fe40003f25270 */
[----:B------:R1:W-:Y:S01]  /*8900*/  @!P3 STG.E.U8 desc[UR44][R64.64+0x18], R21 ;  /* 0x000018154000b986 */ /* 0x0003e2000c10112c */
[----:B------:R-:W-:-:S05]  /*8910*/  IADD3 R14, P3, R127, R12, RZ ;  /* 0x0000000c7f0e7210 */ /* 0x000fca0007f7e0ff */
[----:B------:R-:W-:Y:S01]  /*8920*/  IMAD.X R15, R130, 0x1, R13, P3 ;  /* 0x00000001820f7824 */ /* 0x000fe200018e060d */
[----:B------:R-:W-:Y:S02]  /*8930*/  ISETP.LT.OR P3, PT, R3, 0x11, !P0 ;  /* 0x000000110300780c */ /* 0x000fe40004761670 */
[----:B------:R-:W-:Y:S01]  /*8940*/  @!P5 IADD3 R66, P6, R12, R126, RZ ;  /* 0x0000007e0c42d210 */ /* 0x000fe20007fde0ff */
[----:B------:R-:W-:-:S04]  /*8950*/  @!P5 IMAD R71, R71, R123, RZ ;  /* 0x0000007b4747d224 */ /* 0x000fc800078e02ff */
[----:B------:R-:W-:-:S05]  /*8960*/  @!P5 IMAD.X R67, R13, 0x1, R129, P6 ;  /* 0x000000010d43d824 */ /* 0x000fca00030e0681 */
[----:B------:R-:W-:Y:S01]  /*8970*/  @!P5 STG.E.U8 desc[UR44][R66.64+0x19], R71 ;  /* 0x000019474200d986 */ /* 0x000fe2000c10112c */
[----:B0-----:R-:W-:-:S05]  /*8980*/  @!P3 IMAD R11, R56, R123, RZ ;  /* 0x0000007b380bb224 */ /* 0x001fca00078e02ff */
[----:B------:R0:W-:Y:S01]  /*8990*/  @!P3 STG.E.U8 desc[UR44][R14.64+0x10], R11 ;  /* 0x0000100b0e00b986 */ /* 0x0001e2000c10112c */
[----:B------:R-:W-:-:S13]  /*89a0*/  ISETP.LT.OR P3, PT, R3, 0x12, !P0 ;  /* 0x000000120300780c */ /* 0x000fda0004761670 */
[----:B--2---:R-:W-:-:S05]  /*89b0*/  @!P3 IMAD R69, R57, R123, RZ ;  /* 0x0000007b3945b224 */ /* 0x004fca00078e02ff */
[----:B------:R-:W-:Y:S01]  /*89c0*/  @!P3 STG.E.U8 desc[UR44][R14.64+0x11], R69 ;  /* 0x000011450e00b986 */ /* 0x000fe2000c10112c */
[----:B------:R-:W-:-:S05]  /*89d0*/  IADD3 R73, P3, R12, R127, RZ ;  /* 0x0000007f0c497210 */ /* 0x000fca0007f7e0ff */
[----:B-1----:R-:W-:Y:S01]  /*89e0*/  IMAD.X R64, R13, 0x1, R130, P3 ;  /* 0x000000010d407824 */ /* 0x002fe200018e0682 */
[----:B------:R-:W-:-:S13]  /*89f0*/  ISETP.LT.OR P3, PT, R3, 0x11, !P2 ;  /* 0x000000110300780c */ /* 0x000fda0005761670 */
[----:B------:R-:W-:Y:S01]  /*8a00*/  @!P3 IADD3 R20, P5, R126, R14, RZ ;  /* 0x0000000e7e14b210 */ /* 0x000fe20007fbe0ff */
[----:B0-----:R-:W-:-:S04]  /*8a10*/  @!P3 IMAD R11, R58, R123, RZ ;  /* 0x0000007b3a0bb224 */ /* 0x001fc800078e02ff */
[----:B------:R-:W-:Y:S01]  /*8a20*/  @!P3 IMAD.X R21, R129, 0x1, R15, P5 ;  /* 0x000000018115b824 */ /* 0x000fe200028e060f */
[----:B------:R-:W-:-:S04]  /*8a30*/  ISETP.LT.OR P5, PT, R3, 0x12, !P2 ;  /* 0x000000120300780c */ /* 0x000fc800057a1670 */
[----:B------:R0:W-:Y:S01]  /*8a40*/  @!P3 STG.E.U8 desc[UR44][R20.64+0x10], R11 ;  /* 0x0000100b1400b986 */ /* 0x0001e2000c10112c */
[----:B------:R-:W-:-:S08]  /*8a50*/  ISETP.LT.OR P3, PT, R3, 0x19, !P0 ;  /* 0x000000190300780c */ /* 0x000fd00004761670 */
[----:B------:R-:W-:Y:S01]  /*8a60*/  @!P5 IADD3 R56, P6, R73, R126, RZ ;  /* 0x0000007e4938d210 */ /* 0x000fe20007fde0ff */
[----:B------:R-:W-:-:S04]  /*8a70*/  @!P5 IMAD R65, R59, R123, RZ ;  /* 0x0000007b3b41d224 */ /* 0x000fc800078e02ff */
[----:B------:R-:W-:Y:S02]  /*8a80*/  @!P5 IMAD.X R57, R64, 0x1, R129, P6 ;  /* 0x000000014039d824 */ /* 0x000fe400030e0681 */
[----:B------:R-:W-:-:S03]  /*8a90*/  @!P3 IMAD R67, R60, R123, RZ ;  /* 0x0000007b3c43b224 */ /* 0x000fc600078e02ff */
[----:B------:R1:W-:Y:S04]  /*8aa0*/  @!P5 STG.E.U8 desc[UR44][R56.64+0x11], R65 ;  /* 0x000011413800d986 */ /* 0x0003e8000c10112c */
[----:B------:R-:W-:Y:S01]  /*8ab0*/  @!P3 STG.E.U8 desc[UR44][R14.64+0x18], R67 ;  /* 0x000018430e00b986 */ /* 0x000fe2000c10112c */
[----:B------:R-:W-:-:S13]  /*8ac0*/  ISETP.LT.OR P3, PT, R3, 0x1a, !P0 ;  /* 0x0000001a0300780c */ /* 0x000fda0004761670 */
[----:B------:R-:W-:-:S05]  /*8ad0*/  @!P3 IMAD R61, R61, R123, RZ ;  /* 0x0000007b3d3db224 */ /* 0x000fca00078e02ff */
[----:B------:R2:W-:Y:S01]  /*8ae0*/  @!P3 STG.E.U8 desc[UR44][R14.64+0x19], R61 ;  /* 0x0000193d0e00b986 */ /* 0x0005e2000c10112c */
[----:B------:R-:W-:-:S13]  /*8af0*/  ISETP.LT.OR P3, PT, R3, 0x19, !P2 ;  /* 0x000000190300780c */ /* 0x000fda0005761670 */
[----:B------:R-:W-:Y:S01]  /*8b00*/  @!P3 IADD3 R58, P5, R126, R14, RZ ;  /* 0x0000000e7e3ab210 */ /* 0x000fe20007fbe0ff */
[----:B0-----:R-:W-:-:S04]  /*8b10*/  @!P3 IMAD R11, R62, R123, RZ ;  /* 0x0000007b3e0bb224 */ /* 0x001fc800078e02ff */
[----:B------:R-:W-:Y:S01]  /*8b20*/  @!P3 IMAD.X R59, R129, 0x1, R15, P5 ;  /* 0x00000001813bb824 */ /* 0x000fe200028e060f */
[----:B------:R-:W-:-:S04]  /*8b30*/  ISETP.LT.OR P5, PT, R3, 0x1a, !P2 ;  /* 0x0000001a0300780c */ /* 0x000fc800057a1670 */
[----:B------:R0:W-:Y:S09]  /*8b40*/  @!P3 STG.E.U8 desc[UR44][R58.64+0x18], R11 ;  /* 0x0000180b3a00b986 */ /* 0x0001f2000c10112c */
[----:B------:R-:W-:Y:S01]  /*8b50*/  @!P5 IADD3 R20, P6, R73, R126, RZ ;  /* 0x0000007e4914d210 */ /* 0x000fe20007fde0ff */
[----:B------:R-:W-:-:S04]  /*8b60*/  @!P5 IMAD R63, R63, R123, RZ ;  /* 0x0000007b3f3fd224 */ /* 0x000fc800078e02ff */
[----:B------:R-:W-:Y:S01]  /*8b70*/  @!P5 IMAD.X R21, R64, 0x1, R129, P6 ;  /* 0x000000014015d824 */ /* 0x000fe200030e0681 */
[----:B------:R-:W-:-:S04]  /*8b80*/  ISETP.GE.AND P6, PT, R10, 0x1, PT ;  /* 0x000000010a00780c */ /* 0x000fc80003fc6270 */
[----:B------:R-:W-:Y:S01]  /*8b90*/  ISETP.LT.OR P3, PT, R3, 0x21, !P6 ;  /* 0x000000210300780c */ /* 0x000fe20007761670 */
[----:B------:R-:W-:Y:S01]  /*8ba0*/  @!P5 STG.E.U8 desc[UR44][R20.64+0x19], R63 ;  /* 0x0000193f1400d986 */ /* 0x000fe2000c10112c */
[----:B------:R-:W-:-:S11]  /*8bb0*/  ISETP.GE.AND P5, PT, R10, 0x81, PT ;  /* 0x000000810a00780c */ /* 0x000fd60003fa6270 */
[----:B-1----:R-:W-:-:S05]  /*8bc0*/  @!P3 IMAD R57, R48, R123, RZ ;  /* 0x0000007b3039b224 */ /* 0x002fca00078e02ff */
[----:B------:R-:W-:Y:S01]  /*8bd0*/  @!P3 STG.E.U8 desc[UR44][R4.64+0x20], R57 ;  /* 0x000020390400b986 */ /* 0x000fe2000c10112c */
[----:B------:R-:W-:-:S13]  /*8be0*/  ISETP.LT.OR P3, PT, R3, 0x22, !P6 ;  /* 0x000000220300780c */ /* 0x000fda0007761670 */
[----:B------:R-:W-:-:S05]  /*8bf0*/  @!P3 IMAD R49, R49, R123, RZ ;  /* 0x0000007b3131b224 */ /* 0x000fca00078e02ff */
[----:B------:R1:W-:Y:S01]  /*8c00*/  @!P3 STG.E.U8 desc[UR44][R4.64+0x21], R49 ;  /* 0x000021310400b986 */ /* 0x0003e2000c10112c */
[----:B------:R-:W-:-:S13]  /*8c10*/  ISETP.LT.OR P3, PT, R3, 0x21, !P4 ;  /* 0x000000210300780c */ /* 0x000fda0006761670 */
[----:B--2---:R-:W-:-:S05]  /*8c20*/  @!P3 IMAD R61, R50, R123, RZ ;  /* 0x0000007b323db224 */ /* 0x004fca00078e02ff */
[----:B------:R-:W-:Y:S01]  /*8c30*/  @!P3 STG.E.U8 desc[UR44][R6.64+0x20], R61 ;  /* 0x0000203d0600b986 */ /* 0x000fe2000c10112c */
[----:B------:R-:W-:-:S13]  /*8c40*/  ISETP.LT.OR P3, PT, R3, 0x22, !P4 ;  /* 0x000000220300780c */ /* 0x000fda0006761670 */
[----:B------:R-:W-:-:S05]  /*8c50*/  @!P3 IMAD R51, R51, R123, RZ ;  /* 0x0000007b3333b224 */ /* 0x000fca00078e02ff */
[----:B------:R-:W-:Y:S01]  /*8c60*/  @!P3 STG.E.U8 desc[UR44][R6.64+0x21], R51 ;  /* 0x000021330600b986 */ /* 0x000fe2000c10112c */
[----:B------:R-:W-:-:S13]  /*8c70*/  ISETP.LT.OR P3, PT, R3, 0x29, !P6 ;  /* 0x000000290300780c */ /* 0x000fda0007761670 */
[----:B0-----:R-:W-:-:S05]  /*8c80*/  @!P3 IMAD R11, R52, R123, RZ ;  /* 0x0000007b340bb224 */ /* 0x001fca00078e02ff */
[----:B------:R-:W-:Y:S01]  /*8c90*/  @!P3 STG.E.U8 desc[UR44][R4.64+0x28], R11 ;  /* 0x0000280b0400b986 */ /* 0x000fe2000c10112c */
[----:B------:R-:W-:Y:S02]  /*8ca0*/  ISETP.LT.OR P3, PT, R3, 0x2a, !P6 ;  /* 0x0000002a0300780c */ /* 0x000fe40007761670 */
[----:B------:R-:W-:-:S11]  /*8cb0*/  ISETP.GE.AND P6, PT, R10, 0x89, PT ;  /* 0x000000890a00780c */ /* 0x000fd60003fc6270 */
[----:B------:R-:W-:-:S05]  /*8cc0*/  @!P3 IMAD R53, R53, R123, RZ ;  /* 0x0000007b3535b224 */ /* 0x000fca00078e02ff */
[----:B------:R-:W-:Y:S01]  /*8cd0*/  @!P3 STG.E.U8 desc[UR44][R4.64+0x29], R53 ;  /* 0x000029350400b986 */ /* 0x000fe2000c10112c */
[C---:B------:R-:W-:Y:S02]  /*8ce0*/  ISETP.LT.OR P3, PT, R3.reuse, 0x29, !P4 ;  /* 0x000000290300780c */ /* 0x040fe40006761670 */
[----:B------:R-:W-:-:S11]  /*8cf0*/  ISETP.LT.OR P4, PT, R3, 0x2a, !P4 ;  /* 0x0000002a0300780c */ /* 0x000fd60006781670 */
[-C--:B-1----:R-:W-:Y:S02]  /*8d00*/  @!P3 IMAD R49, R54, R123.reuse, RZ ;  /* 0x0000007b3631b224 */ /* 0x082fe400078e02ff */
[----:B------:R-:W-:-:S03]  /*8d10*/  @!P4 IMAD R55, R55, R123, RZ ;  /* 0x0000007b3737c224 */ /* 0x000fc600078e02ff */
[----:B------:R0:W-:Y:S01]  /*8d20*/  @!P3 STG.E.U8 desc[UR44][R6.64+0x28], R49 ;  /* 0x000028310600b986 */ /* 0x0001e2000c10112c */
[----:B------:R-:W-:-:S03]  /*8d30*/  ISETP.LT.OR P3, PT, R3, 0x22, !P6 ;  /* 0x000000220300780c */ /* 0x000fc60007761670 */
[----:B------:R-:W-:Y:S01]  /*8d40*/  @!P4 STG.E.U8 desc[UR44][R6.64+0x29], R55 ;  /* 0x000029370600c986 */ /* 0x000fe2000c10112c */
[----:B0-----:R-:W-:-:S09]  /*8d50*/  @!P1 IMAD R49, R42, R123, RZ ;  /* 0x0000007b2a319224 */ /* 0x001fd200078e02ff */
[----:B------:R-:W-:Y:S01]  /*8d60*/  @!P3 IADD3 R20, P4, R126, R8, RZ ;  /* 0x000000087e14b210 */ /* 0x000fe20007f9e0ff */
[----:B------:R-:W-:-:S04]  /*8d70*/  @!P3 IMAD R43, R43, R123, RZ ;  /* 0x0000007b2b2bb224 */ /* 0x000fc800078e02ff */
[----:B------:R-:W-:Y:S01]  /*8d80*/  @!P3 IMAD.X R21, R9, 0x1, R129, P4 ;  /* 0x000000010915b824 */ /* 0x000fe200020e0681 */
[----:B------:R-:W-:-:S13]  /*8d90*/  ISETP.LT.OR P4, PT, R3, 0x21, !P5 ;  /* 0x000000210300780c */ /* 0x000fda0006f81670 */
[----:B------:R-:W-:Y:S02]  /*8da0*/  @!P4 IMAD R11, R40, R123, RZ ;  /* 0x0000007b280bc224 */ /* 0x000fe400078e02ff */
[----:B------:R-:W-:Y:S02]  /*8db0*/  @!P4 IMAD.MOV.U32 R4, RZ, RZ, R8 ;  /* 0x000000ffff04c224 */ /* 0x000fe400078e0008 */
[----:B------:R-:W-:-:S05]  /*8dc0*/  @!P4 IMAD.MOV.U32 R5, RZ, RZ, R9 ;  /* 0x000000ffff05c224 */ /* 0x000fca00078e0009 */
[----:B------:R0:W-:Y:S01]  /*8dd0*/  @!P4 STG.E.U8 desc[UR44][R4.64+0x20], R11 ;  /* 0x0000200b0400c986 */ /* 0x0001e2000c10112c */
[----:B------:R-:W-:-:S13]  /*8de0*/  ISETP.LT.OR P4, PT, R3, 0x22, !P5 ;  /* 0x000000220300780c */ /* 0x000fda0006f81670 */
[----:B------:R-:W-:Y:S02]  /*8df0*/  @!P4 IMAD R41, R41, R123, RZ ;  /* 0x0000007b2929c224 */ /* 0x000fe400078e02ff */
[----:B0-----:R-:W-:Y:S02]  /*8e00*/  @!P4 IMAD.MOV.U32 R4, RZ, RZ, R8 ;  /* 0x000000ffff04c224 */ /* 0x001fe400078e0008 */
[----:B------:R-:W-:-:S05]  /*8e10*/  @!P4 IMAD.MOV.U32 R5, RZ, RZ, R9 ;  /* 0x000000ffff05c224 */ /* 0x000fca00078e0009 */
[----:B------:R0:W-:Y:S01]  /*8e20*/  @!P4 STG.E.U8 desc[UR44][R4.64+0x21], R41 ;  /* 0x000021290400c986 */ /* 0x0001e2000c10112c */
[----:B------:R-:W-:-:S03]  /*8e30*/  ISETP.LT.OR P4, PT, R3, 0x29, !P6 ;  /* 0x000000290300780c */ /* 0x000fc60007781670 */
[----:B------:R-:W-:Y:S01]  /*8e40*/  @!P1 STG.E.U8 desc[UR44][R74.64+0x20], R49 ;  /* 0x000020314a009986 */ /* 0x000fe2000c10112c */
[----:B------:R-:W-:-:S03]  /*8e50*/  ISETP.NE.AND P1, PT, R68, RZ, PT ;  /* 0x000000ff4400720c */ /* 0x000fc60003f25270 */
[----:B------:R-:W-:Y:S06]  /*8e60*/  @!P3 STG.E.U8 desc[UR44][R20.64+0x21], R43 ;  /* 0x0000212b1400b986 */ /* 0x000fec000c10112c */
[----:B------:R-:W-:Y:S01]  /*8e70*/  @!P4 IADD3 R6, P5, R126, R8, RZ ;  /* 0x000000087e06c210 */ /* 0x000fe20007fbe0ff */
[----:B0-----:R-:W-:-:S04]  /*8e80*/  @!P4 IMAD R41, R46, R123, RZ ;  /* 0x0000007b2e29c224 */ /* 0x001fc800078e02ff */
[----:B------:R-:W-:Y:S01]  /*8e90*/  @!P4 IMAD.X R7, R9, 0x1, R129, P5 ;  /* 0x000000010907c824 */ /* 0x000fe200028e0681 */
[----:B------:R-:W-:-:S04]  /*8ea0*/  ISETP.GE.AND P5, PT, R10, 0x81, PT ;  /* 0x000000810a00780c */ /* 0x000fc80003fa6270 */
        /* <DEDUP_REMOVED lines=10> */
[C---:B------:R-:W-:Y:S02]  /*8f50*/  ISETP.LT.OR P3, PT, R3.reuse, 0x2a, !P6 ;  /* 0x0000002a0300780c */ /* 0x040fe40007761670 */
[----:B------:R-:W-:Y:S01]  /*8f60*/  ISETP.GE.AND P6, PT, R10, 0x101, PT ;  /* 0x000001010a00780c */ /* 0x000fe20003fc6270 */
[----:B------:R1:W-:Y:S03]  /*8f70*/  @!P4 STG.E.U8 desc[UR44][R6.64+0x28], R41 ;  /* 0x000028290600c986 */ /* 0x0003e6000c10112c */
[----:B------:R-:W-:-:S07]  /*8f80*/  ISETP.LT.OR P5, PT, R3, 0x2a, !P6 ;  /* 0x0000002a0300780c */ /* 0x000fce00077a1670 */
[----:B------:R-:W-:Y:S01]  /*8f90*/  @!P3 IADD3 R8, P4, R126, R8, RZ ;  /* 0x000000087e08b210 */ /* 0x000fe20007f9e0ff */
[----:B------:R-:W-:-:S04]  /*8fa0*/  @!P3 IMAD R47, R47, R123, RZ ;  /* 0x0000007b2f2fb224 */ /* 0x000fc800078e02ff */
[----:B------:R-:W-:Y:S01]  /*8fb0*/  @!P3 IMAD.X R9, R9, 0x1, R129, P4 ;  /* 0x000000010909b824 */ /* 0x000fe200020e0681 */
[----:B------:R-:W-:Y:S01]  /*8fc0*/  ISETP.LT.OR P4, PT, R3, 0x21, !P6 ;  /* 0x000000210300780c */ /* 0x000fe20007781670 */
[----:B------:R-:W-:-:S03]  /*8fd0*/  @!P5 IMAD R37, R37, R123, RZ ;  /* 0x0000007b2525d224 */ /* 0x000fc600078e02ff */
[----:B------:R-:W-:Y:S01]  /*8fe0*/  @!P3 STG.E.U8 desc[UR44][R8.64+0x29], R47 ;  /* 0x0000292f0800b986 */ /* 0x000fe2000c10112c */
[----:B------:R-:W-:-:S08]  /*8ff0*/  ISETP.LT.OR P3, PT, R3, 0x22, !P6 ;  /* 0x000000220300780c */ /* 0x000fd00007761670 */
[----:B------:R-:W-:-:S05]  /*9000*/  @!P4 IMAD R11, R32, R123, RZ ;  /* 0x0000007b200bc224 */ /* 0x000fca00078e02ff */
[----:B------:R2:W-:Y:S01]  /*9010*/  @!P4 STG.E.U8 desc[UR44][R12.64+0x20], R11 ;  /* 0x0000200b0c00c986 */ /* 0x0005e2000c10112c */
[----:B------:R-:W-:Y:S01]  /*9020*/  ISETP.LT.OR P4, PT, R3, 0x21, !P1 ;  /* 0x000000210300780c */ /* 0x000fe20004f81670 */
[----:B------:R-:W-:-:S05]  /*9030*/  @!P3 IMAD R33, R33, R123, RZ ;  /* 0x0000007b2121b224 */ /* 0x000fca00078e02ff */
[----:B------:R-:W-:Y:S07]  /*9040*/  @!P3 STG.E.U8 desc[UR44][R12.64+0x21], R33 ;  /* 0x000021210c00b986 */ /* 0x000fee000c10112c */
[----:B0-----:R-:W-:Y:S01]  /*9050*/  @!P4 IADD3 R4, P3, R12, R126, RZ ;  /* 0x0000007e0c04c210 */ /* 0x001fe20007f7e0ff */
[----:B------:R-:W-:-:S04]  /*9060*/  @!P4 IMAD R21, R34, R123, RZ ;  /* 0x0000007b2215c224 */ /* 0x000fc800078e02ff */
[----:B------:R-:W-:Y:S01]  /*9070*/  @!P4 IMAD.X R5, R13, 0x1, R129, P3 ;  /* 0x000000010d05c824 */ /* 0x000fe200018e0681 */
[----:B------:R-:W-:-:S04]  /*9080*/  ISETP.LT.OR P3, PT, R3, 0x22, !P1 ;  /* 0x000000220300780c */ /* 0x000fc80004f61670 */
[----:B------:R0:W-:Y:S09]  /*9090*/  @!P4 STG.E.U8 desc[UR44][R4.64+0x20], R21 ;  /* 0x000020150400c986 */ /* 0x0001f2000c10112c */
[----:B-1----:R-:W-:Y:S01]  /*90a0*/  @!P3 IADD3 R6, P4, R12, R126, RZ ;  /* 0x0000007e0c06b210 */ /* 0x002fe20007f9e0ff */
[----:B------:R-:W-:-:S04]  /*90b0*/  @!P3 IMAD R35, R35, R123, RZ ;  /* 0x0000007b2323b224 */ /* 0x000fc800078e02ff */
[----:B------:R-:W-:Y:S01]  /*90c0*/  @!P3 IMAD.X R7, R13, 0x1, R129, P4 ;  /* 0x000000010d07b824 */ /* 0x000fe200020e0681 */
[----:B------:R-:W-:-:S04]  /*90d0*/  ISETP.LT.OR P4, PT, R3, 0x29, !P6 ;  /* 0x000000290300780c */ /* 0x000fc80007781670 */
[----:B------:R1:W-:Y:S01]  /*90e0*/  @!P3 STG.E.U8 desc[UR44][R6.64+0x21], R35 ;  /* 0x000021230600b986 */ /* 0x0003e2000c10112c */
[C---:B------:R-:W-:Y:S02]  /*90f0*/  ISETP.LT.OR P3, PT, R3.reuse, 0x29, !P1 ;  /* 0x000000290300780c */ /* 0x040fe40004f61670 */
[C---:B------:R-:W-:Y:S01]  /*9100*/  ISETP.LT.OR P1, PT, R3.reuse, 0x2a, !P1 ;  /* 0x0000002a0300780c */ /* 0x040fe20004f21670 */
[----:B------:R-:W-:Y:S01]  /*9110*/  @!P5 STG.E.U8 desc[UR44][R12.64+0x29], R37 ;  /* 0x000029250c00d986 */ /* 0x000fe2000c10112c */
[----:B------:R-:W-:-:S04]  /*9120*/  ISETP.LT.OR P5, PT, R3, 0x21, !P0 ;  /* 0x000000210300780c */ /* 0x000fc800047a1670 */
[----:B--2---:R-:W-:-:S05]  /*9130*/  @!P4 IMAD R11, R36, R123, RZ ;  /* 0x0000007b240bc224 */ /* 0x004fca00078e02ff */
[----:B------:R2:W-:Y:S01]  /*9140*/  @!P4 STG.E.U8 desc[UR44][R12.64+0x28], R11 ;  /* 0x0000280b0c00c986 */ /* 0x0005e2000c10112c */
[-C--:B------:R-:W-:Y:S01]  /*9150*/  @!P3 IADD3 R8, P4, R12, R126.reuse, RZ ;  /* 0x0000007e0c08b210 */ /* 0x080fe20007f9e0ff */
[-C--:B0-----:R-:W-:Y:S02]  /*9160*/  @!P3 IMAD R21, R38, R123.reuse, RZ ;  /* 0x0000007b2615b224 */ /* 0x081fe400078e02ff */
[----:B------:R-:W-:Y:S02]  /*9170*/  @!P1 IMAD R39, R39, R123, RZ ;  /* 0x0000007b27279224 */ /* 0x000fe400078e02ff */
[----:B------:R-:W-:Y:S01]  /*9180*/  @!P3 IMAD.X R9, R13, 0x1, R129, P4 ;  /* 0x000000010d09b824 */ /* 0x000fe200020e0681 */
[----:B-1----:R-:W-:-:S04]  /*9190*/  @!P1 IADD3 R6, P4, R12, R126, RZ ;  /* 0x0000007e0c069210 */ /* 0x002fc80007f9e0ff */
[----:B------:R0:W-:Y:S01]  /*91a0*/  @!P3 STG.E.U8 desc[UR44][R8.64+0x28], R21 ;  /* 0x000028150800b986 */ /* 0x0001e2000c10112c */
[----:B------:R-:W-:Y:S01]  /*91b0*/  ISETP.LT.OR P3, PT, R3, 0x21, !P2 ;  /* 0x000000210300780c */ /* 0x000fe20005761670 */
[----:B------:R-:W-:Y:S01]  /*91c0*/  @!P1 IMAD.X R7, R13, 0x1, R129, P4 ;  /* 0x000000010d079824 */ /* 0x000fe200020e0681 */
[----:B------:R-:W-:Y:S01]  /*91d0*/  ISETP.LT.OR P4, PT, R3, 0x22, !P0 ;  /* 0x000000220300780c */ /* 0x000fe20004781670 */
[----:B--2---:R-:W-:-:S03]  /*91e0*/  @!P5 IMAD R11, R24, R123, RZ ;  /* 0x0000007b180bd224 */ /* 0x004fc600078e02ff */
[----:B------:R-:W-:Y:S01]  /*91f0*/  @!P1 STG.E.U8 desc[UR44][R6.64+0x29], R39 ;  /* 0x0000292706009986 */ /* 0x000fe2000c10112c */
[----:B------:R-:W-:-:S03]  /*9200*/  IADD3 R33, P1, R12, R127, RZ ;  /* 0x0000007f0c217210 */ /* 0x000fc60007f3e0ff */
[----:B------:R1:W-:Y:S02]  /*9210*/  @!P5 STG.E.U8 desc[UR44][R14.64+0x20], R11 ;  /* 0x0000200b0e00d986 */ /* 0x0003e4000c10112c */
[----:B------:R-:W-:Y:S01]  /*9220*/  IMAD.X R10, R13, 0x1, R130, P1 ;  /* 0x000000010d0a7824 */ /* 0x000fe200008e0682 */
[----:B------:R-:W-:Y:S01]  /*9230*/  @!P3 IADD3 R4, P5, R33, R126, RZ ;  /* 0x0000007e2104b210 */ /* 0x000fe20007fbe0ff */
[-C--:B0-----:R-:W-:Y:S01]  /*9240*/  @!P3 IMAD R21, R26, R123.reuse, RZ ;  /* 0x0000007b1a15b224 */ /* 0x081fe200078e02ff */
[----:B------:R-:W-:Y:S01]  /*9250*/  ISETP.LT.OR P1, PT, R3, 0x22, !P2 ;  /* 0x000000220300780c */ /* 0x000fe20005721670 */
[----:B------:R-:W-:Y:S02]  /*9260*/  @!P4 IMAD R25, R25, R123, RZ ;  /* 0x0000007b1919c224 */ /* 0x000fe400078e02ff */
[----:B------:R-:W-:Y:S01]  /*9270*/  @!P3 IMAD.X R5, R10, 0x1, R129, P5 ;  /* 0x000000010a05b824 */ /* 0x000fe200028e0681 */
[C---:B------:R-:W-:Y:S02]  /*9280*/  ISETP.LT.OR P5, PT, R3.reuse, 0x29, !P0 ;  /* 0x000000290300780c */ /* 0x040fe400047a1670 */
[----:B------:R-:W-:Y:S01]  /*9290*/  @!P4 STG.E.U8 desc[UR44][R14.64+0x21], R25 ;  /* 0x000021190e00c986 */ /* 0x000fe2000c10112c */
[----:B------:R-:W-:-:S02]  /*92a0*/  ISETP.LT.OR P4, PT, R3, 0x29, !P2 ;  /* 0x000000290300780c */ /* 0x000fc40005781670 */
[C---:B------:R-:W-:Y:S01]  /*92b0*/  ISETP.LT.OR P2, PT, R3.reuse, 0x2a, !P2 ;  /* 0x0000002a0300780c */ /* 0x040fe20005741670 */
[----:B------:R0:W-:Y:S01]  /*92c0*/  @!P3 STG.E.U8 desc[UR44][R4.64+0x20], R21 ;  /* 0x000020150400b986 */ /* 0x0001e2000c10112c */
[----:B-1----:R-:W-:Y:S02]  /*92d0*/  IADD3 R11, P3, R12, R127, RZ ;  /* 0x0000007f0c0b7210 */ /* 0x002fe40007f7e0ff */
[----:B------:R-:W-:Y:S01]  /*92e0*/  ISETP.LT.OR P0, PT, R3, 0x2a, !P0 ;  /* 0x0000002a0300780c */ /* 0x000fe20004701670 */
[-C--:B------:R-:W-:Y:S02]  /*92f0*/  @!P1 IMAD R27, R27, R123.reuse, RZ ;  /* 0x0000007b1b1b9224 */ /* 0x080fe400078e02ff */
[----:B------:R-:W-:Y:S01]  /*9300*/  IMAD.X R12, R13, 0x1, R130, P3 ;  /* 0x000000010d0c7824 */ /* 0x000fe200018e0682 */
[----:B------:R-:W-:Y:S01]  /*9310*/  @!P1 IADD3 R6, P3, R11, R126, RZ ;  /* 0x0000007e0b069210 */ /* 0x000fe20007f7e0ff */
[----:B------:R-:W-:-:S04]  /*9320*/  @!P5 IMAD R3, R28, R123, RZ ;  /* 0x0000007b1c03d224 */ /* 0x000fc800078e02ff */
[--C-:B------:R-:W-:Y:S01]  /*9330*/  @!P1 IMAD.X R7, R12, 0x1, R129.reuse, P3 ;  /* 0x000000010c079824 */ /* 0x100fe200018e0681 */
[-C--:B------:R-:W-:Y:S01]  /*9340*/  @!P4 IADD3 R8, P3, R33, R126.reuse, RZ ;  /* 0x0000007e2108c210 */ /* 0x080fe20007f7e0ff */
[-C--:B------:R-:W-:Y:S02]  /*9350*/  @!P2 IMAD R31, R31, R123.reuse, RZ ;  /* 0x0000007b1f1fa224 */ /* 0x080fe400078e02ff */
[-C--:B------:R-:W-:Y:S01]  /*9360*/  @!P0 IMAD R29, R29, R123.reuse, RZ ;  /* 0x0000007b1d1d8224 */ /* 0x080fe200078e02ff */
[----:B------:R1:W-:Y:S01]  /*9370*/  @!P1 STG.E.U8 desc[UR44][R6.64+0x21], R27 ;  /* 0x0000211b06009986 */ /* 0x0003e2000c10112c */
[--C-:B------:R-:W-:Y:S01]  /*9380*/  @!P4 IMAD.X R9, R10, 0x1, R129.reuse, P3 ;  /* 0x000000010a09c824 */ /* 0x100fe200018e0681 */
[----:B0-----:R-:W-:Y:S01]  /*9390*/  @!P2 IADD3 R4, P3, R11, R126, RZ ;  /* 0x0000007e0b04a210 */ /* 0x001fe20007f7e0ff */
[----:B------:R-:W-:Y:S01]  /*93a0*/  @!P4 IMAD R11, R30, R123, RZ ;  /* 0x0000007b1e0bc224 */ /* 0x000fe200078e02ff */
[----:B------:R1:W-:Y:S03]  /*93b0*/  @!P5 STG.E.U8 desc[UR44][R14.64+0x28], R3 ;  /* 0x000028030e00d986 */ /* 0x0003e6000c10112c */
[----:B------:R-:W-:Y:S01]  /*93c0*/  @!P2 IMAD.X R5, R12, 0x1, R129, P3 ;  /* 0x000000010c05a824 */ /* 0x000fe200018e0681 */
[----:B------:R1:W-:Y:S04]  /*93d0*/  @!P0 STG.E.U8 desc[UR44][R14.64+0x29], R29 ;  /* 0x0000291d0e008986 */ /* 0x0003e8000c10112c */
[----:B------:R1:W-:Y:S04]  /*93e0*/  @!P4 STG.E.U8 desc[UR44][R8.64+0x28], R11 ;  /* 0x0000280b0800c986 */ /* 0x0003e8000c10112c */
[----:B------:R1:W-:Y:S02]  /*93f0*/  @!P2 STG.E.U8 desc[UR44][R4.64+0x29], R31 ;  /* 0x0000291f0400a986 */ /* 0x0003e4000c10112c */
.L_x_110:
[----:B------:R-:W-:Y:S05]  /*9400*/  BSYNC B0 ;  /* 0x0000000000007941 */ /* 0x000fea0003800000 */
.L_x_28:
[----:B------:R-:W-:Y:S01]  /*9410*/  IADD3 R16, P0, R16, UR36, RZ ;  /* 0x0000002410107c10 */ /* 0x000fe2000ff1e0ff */
[----:B------:R-:W-:Y:S01]  /*9420*/  ULDC.64 UR4, c[0x0][0x650] ;  /* 0x0001940000047ab9 */ /* 0x000fe20000000a00 */
[----:B-1----:R-:W-:Y:S01]  /*9430*/  PRMT R3, RZ, 0x7610, R3 ;  /* 0x00007610ff037816 */ /* 0x002fe20000000003 */
[----:B------:R-:W-:Y:S01]  /*9440*/  IMAD.MOV.U32 R134, RZ, RZ, -0x1 ;  /* 0xffffffffff867424 */ /* 0x000fe200078e00ff */
[----:B------:R-:W-:Y:S01]  /*9450*/  IADD3.X R17, R17, UR40, RZ, P0, !PT ;  /* 0x0000002811117c10 */ /* 0x000fe200087fe4ff */
[----:B------:R-:W-:Y:S01]  /*9460*/  IMAD.MOV.U32 R122, RZ, RZ, -0x1 ;  /* 0xffffffffff7a7424 */ /* 0x000fe200078e00ff */
[----:B------:R-:W-:-:S04]  /*9470*/  ISETP.GE.U32.AND P0, PT, R16, UR4, PT ;  /* 0x0000000410007c0c */ /* 0x000fc8000bf06070 */
[----:B------:R-:W-:-:S13]  /*9480*/  ISETP.GE.U32.AND.EX P0, PT, R17, UR5, PT, P0 ;  /* 0x0000000511007c0c */ /* 0x000fda000bf06100 */
[----:B------:R-:W-:Y:S05]  /*9490*/  @P0 BRA `(.L_x_111) ;  /* 0x0000000400640947 */ /* 0x000fea0003800000 */
[----:B------:R-:W1:Y:S01]  /*94a0*/  S2R R12, SR_CTAID.X ;  /* 0x00000000000c7919 */ /* 0x000e620000002500 */
[----:B------:R-:W2:Y:S01]  /*94b0*/  LDC.64 R10, c[0x0][0x628] ;  /* 0x00018a00ff0a7b82 */ /* 0x000ea20000000a00 */
[----:B------:R-:W-:Y:S01]  /*94c0*/  ULDC UR4, c[0x0][0x150] ;  /* 0x0000540000047ab9 */ /* 0x000fe20000000800 */
[----:B0-----:R-:W-:Y:S01]  /*94d0*/  IMAD.MOV.U32 R8, RZ, RZ, R16 ;  /* 0x000000ffff087224 */ /* 0x001fe200078e0010 */
[----:B------:R-:W0:Y:S01]  /*94e0*/  S2R R24, SR_CTAID.Y ;  /* 0x0000000000187919 */ /* 0x000e220000002600 */
[----:B------:R-:W-:-:S04]  /*94f0*/  IMAD.MOV.U32 R9, RZ, RZ, R17 ;  /* 0x000000ffff097224 */ /* 0x000fc800078e0011 */
[----:B------:R-:W3:Y:S08]  /*9500*/  LDC R21, c[0x0][0x144] ;  /* 0x00005100ff157b82 */ /* 0x000ef00000000800 */
[----:B------:R-:W4:Y:S08]  /*9510*/  LDC R0, c[0x0][0x630] ;  /* 0x00018c00ff007b82 */ /* 0x000f300000000800 */
[----:B------:R-:W0:Y:S01]  /*9520*/  LDC.64 R14, c[0x0][0x620] ;  /* 0x00018800ff0e7b82 */ /* 0x000e220000000a00 */
[----:B--2---:R-:W-:-:S04]  /*9530*/  ISETP.NE.U32.AND P0, PT, R10, RZ, PT ;  /* 0x000000ff0a00720c */ /* 0x004fc80003f05070 */
[----:B------:R-:W-:Y:S02]  /*9540*/  ISETP.NE.AND.EX P0, PT, R11, RZ, PT, P0 ;  /* 0x000000ff0b00720c */ /* 0x000fe40003f05300 */
[----:B-1----:R-:W-:-:S05]  /*9550*/  I2FP.F32.U32 R3, R12 ;  /* 0x0000000c00037245 */ /* 0x002fca0000201000 */
[----:B------:R-:W-:-:S04]  /*9560*/  FMUL R3, R3, UR4 ;  /* 0x0000000403037c20 */ /* 0x000fc80008400000 */
[----:B------:R1:W2:Y:S02]  /*9570*/  F2I.U32.TRUNC.NTZ R20, R3 ;  /* 0x0000000300147305 */ /* 0x0002a4000020f000 */
[----:B---34-:R-:W-:Y:S05]  /*9580*/  @!P0 BRA `(.L_x_112) ;  /* 0x0000000000288947 */ /* 0x018fea0003800000 */
[----:B-1----:R-:W1:Y:S02]  /*9590*/  LDC R3, c[0x0][0x634] ;  /* 0x00018d00ff037b82 */ /* 0x002e640000000800 */
[----:B-1----:R-:W-:-:S05]  /*95a0*/  IADD3 R3, P0, R16, R3, RZ ;  /* 0x0000000310037210 */ /* 0x002fca0007f1e0ff */
        /* <DEDUP_REMOVED lines=8> */
.L_x_112:
[----:B------:R-:W3:Y:S01]  /*9630*/  LDC.64 R28, c[0x0][0x640] ;  /* 0x00019000ff1c7b82 */ /* 0x000ee20000000a00 */
[-CC-:B------:R-:W-:Y:S01]  /*9640*/  SHF.R.U64 R122, R8, R0.reuse, R9.reuse ;  /* 0x00000000087a7219 */ /* 0x180fe20000001209 */
[----:B--2---:R-:W-:Y:S01]  /*9650*/  IMAD.MOV R20, RZ, RZ, -R20 ;  /* 0x000000ffff147224 */ /* 0x004fe200078e0a14 */
[----:B------:R-:W-:Y:S01]  /*9660*/  SHF.R.U32.HI R0, RZ, R0, R9 ;  /* 0x00000000ff007219 */ /* 0x000fe20000011609 */
[----:B------:R-:W-:Y:S01]  /*9670*/  ULDC UR4, c[0x0][0x154] ;  /* 0x0000550000047ab9 */ /* 0x000fe20000000800 */
[----:B-1----:R-:W-:Y:S01]  /*9680*/  IADD3 R3, P0, RZ, -R122, RZ ;  /* 0x8000007aff037210 */ /* 0x002fe20007f1e0ff */
[----:B------:R-:W-:Y:S02]  /*9690*/  IMAD R21, R21, R20, R12 ;  /* 0x0000001415157224 */ /* 0x000fe400078e020c */
[----:B------:R-:W1:Y:S01]  /*96a0*/  LDC R6, c[0x0][0x618] ;  /* 0x00018600ff067b82 */ /* 0x000e620000000800 */
[----:B------:R-:W-:Y:S02]  /*96b0*/  IMAD.MOV.U32 R7, RZ, RZ, 0x1 ;  /* 0x00000001ff077424 */ /* 0x000fe400078e00ff */
[----:B------:R-:W-:-:S04]  /*96c0*/  IMAD.X R5, RZ, RZ, ~R0, P0 ;  /* 0x000000ffff057224 */ /* 0x000fc800000e0e00 */
[-C--:B0-----:R-:W-:Y:S01]  /*96d0*/  IMAD R0, R5, R14.reuse, RZ ;  /* 0x0000000e05007224 */ /* 0x081fe200078e02ff */
[----:B------:R-:W0:Y:S01]  /*96e0*/  LDC R8, c[0x0][0x608] ;  /* 0x00018200ff087b82 */ /* 0x000e220000000800 */
[----:B------:R-:W-:-:S04]  /*96f0*/  IMAD.WIDE.U32 R4, R3, R14, R16 ;  /* 0x0000000e03047225 */ /* 0x000fc800078e0010 */
[----:B------:R-:W-:Y:S01]  /*9700*/  IMAD R3, R3, R15, R0 ;  /* 0x0000000f03037224 */ /* 0x000fe200078e0200 */
[----:B------:R-:W-:Y:S02]  /*9710*/  I2FP.F32.U32 R0, R24 ;  /* 0x0000001800007245 */ /* 0x000fe40000201000 */
[----:B------:R-:W2:Y:S01]  /*9720*/  LDC R26, c[0x0][0x658] ;  /* 0x00019600ff1a7b82 */ /* 0x000ea20000000800 */
[----:B------:R-:W-:Y:S01]  /*9730*/  IMAD.IADD R3, R5, 0x1, R3 ;  /* 0x0000000105037824 */ /* 0x000fe200078e0203 */
[----:B---3--:R-:W-:Y:S01]  /*9740*/  ISETP.NE.U32.AND P0, PT, R28, RZ, PT ;  /* 0x000000ff1c00720c */ /* 0x008fe20003f05070 */
[----:B------:R-:W-:Y:S01]  /*9750*/  FMUL R0, R0, UR4 ;  /* 0x0000000400007c20 */ /* 0x000fe20008400000 */
[----:B------:R-:W-:Y:S02]  /*9760*/  IMAD.MOV.U32 R5, RZ, RZ, -0x1 ;  /* 0xffffffffff057424 */ /* 0x000fe400078e00ff */
[----:B------:R-:W-:Y:S01]  /*9770*/  ISETP.NE.AND.EX P0, PT, R29, RZ, PT, P0 ;  /* 0x000000ff1d00720c */ /* 0x000fe20003f05300 */
[----:B------:R3:W4:Y:S01]  /*9780*/  F2I.U32.TRUNC.NTZ R13, R0 ;  /* 0x00000000000d7305 */ /* 0x000722000020f000 */
[----:B------:R-:W3:Y:S01]  /*9790*/  LDC R15, c[0x0][0x148] ;  /* 0x00005200ff0f7b82 */ /* 0x000ee20000000800 */
[----:B-1----:R-:W-:-:S02]  /*97a0*/  SHF.R.U64 R12, R4, R6, R3 ;  /* 0x00000006040c7219 */ /* 0x002fc40000001203 */
[----:B------:R-:W-:-:S05]  /*97b0*/  SHF.R.U32.HI R3, RZ, R6, R3 ;  /* 0x00000006ff037219 */ /* 0x000fca0000011603 */
[----:B------:R-:W1:Y:S01]  /*97c0*/  LDC R20, c[0x0][0x600] ;  /* 0x00018000ff147b82 */ /* 0x000e620000000800 */
[-CC-:B0-----:R-:W-:Y:S02]  /*97d0*/  SHF.R.U64 R10, R12, R8.reuse, R3.reuse ;  /* 0x000000080c0a7219 */ /* 0x181fe40000001203 */
[----:B------:R-:W-:-:S05]  /*97e0*/  SHF.R.U32.HI R3, RZ, R8, R3 ;  /* 0x00000008ff037219 */ /* 0x000fca0000011603 */
[----:B------:R-:W0:Y:S01]  /*97f0*/  LDC R27, c[0x0][0x648] ;  /* 0x00019200ff1b7b82 */ /* 0x000e220000000800 */
[-C--:B--2---:R-:W-:Y:S02]  /*9800*/  SHF.L.U32 R4, R5, R26.reuse, RZ ;  /* 0x0000001a05047219 */ /* 0x084fe400000006ff */
[-CC-:B------:R-:W-:Y:S02]  /*9810*/  SHF.R.U64 R14, R10, R26.reuse, R3.reuse ;  /* 0x0000001a0a0e7219 */ /* 0x180fe40000001203 */
[----:B------:R-:W-:Y:S02]  /*9820*/  SHF.R.U32.HI R5, RZ, R26, R3 ;  /* 0x0000001aff057219 */ /* 0x000fe40000011603 */
[----:B------:R-:W-:Y:S01]  /*9830*/  LOP3.LUT R25, RZ, R4, RZ, 0x33, !PT ;  /* 0x00000004ff197212 */ /* 0x000fe200078e33ff */
[----:B------:R-:W2:Y:S01]  /*9840*/  LDC R30, c[0x0][0x638] ;  /* 0x00018e00ff1e7b82 */ /* 0x000ea20000000800 */
[----:B------:R-:W-:Y:S01]  /*9850*/  SHF.L.U32 R26, R7, R26, RZ ;  /* 0x0000001a071a7219 */ /* 0x000fe200000006ff */
[----:B------:R-:W-:-:S06]  /*9860*/  IMAD.MOV.U32 R4, RZ, RZ, R14 ;  /* 0x000000ffff047224 */ /* 0x000fcc00078e000e */
[----:B------:R-:W0:Y:S01]  /*9870*/  LDC R31, c[0x0][0x610] ;  /* 0x00018400ff1f7b82 */ /* 0x000e220000000800 */
[----:B----4-:R-:W-:Y:S05]  /*9880*/  @!P0 BRA `(.L_x_113) ;  /* 0x0000000000288947 */ /* 0x010fea0003800000 */
[----:B------:R-:W4:Y:S02]  /*9890*/  LDC R3, c[0x0][0x64c] ;  /* 0x00019300ff037b82 */ /* 0x000f240000000800 */
[----:B----4-:R-:W-:-:S05]  /*98a0*/  IADD3 R3, P0, R14, R3, RZ ;  /* 0x000000030e037210 */ /* 0x010fca0007f1e0ff */
        /* <DEDUP_REMOVED lines=8> */
.L_x_113:
[----:B------:R-:W-:Y:S01]  /*9930*/  ISETP.NE.AND P0, PT, R2, 0x1, PT ;  /* 0x000000010200780c */ /* 0x000fe20003f05270 */
[----:B-1----:R-:W-:Y:S01]  /*9940*/  VIADD R7, R20, 0xffffffff ;  /* 0xffffffff14077836 */ /* 0x002fe20000000000 */
[----:B0--3--:R-:W-:Y:S01]  /*9950*/  SHF.R.U64 R0, R4, R27, R5 ;  /* 0x0000001b04007219 */ /* 0x009fe20000001205 */
[----:B------:R-:W-:Y:S01]  /*9960*/  IMAD.MOV R13, RZ, RZ, -R13 ;  /* 0x000000ffff0d7224 */ /* 0x000fe200078e0a0d */
[----:B------:R-:W-:Y:S01]  /*9970*/  LOP3.LUT R5, R10, R25, RZ, 0xc0, !PT ;  /* 0x000000190a057212 */ /* 0x000fe200078ec0ff */
[----:B------:R-:W-:Y:S01]  /*9980*/  IMAD.MOV.U32 R4, RZ, RZ, 0x1 ;  /* 0x00000001ff047424 */ /* 0x000fe200078e00ff */
[----:B------:R-:W-:Y:S01]  /*9990*/  LOP3.LUT R12, R12, R7, RZ, 0xc0, !PT ;  /* 0x000000070c0c7212 */ /* 0x000fe200078ec0ff */
[----:B------:R-:W-:Y:S02]  /*99a0*/  IMAD.MOV R3, RZ, RZ, -R0 ;  /* 0x000000ffff037224 */ /* 0x000fe400078e0a00 */
[----:B------:R-:W-:Y:S02]  /*99b0*/  IMAD R0, R26, R0, R5 ;  /* 0x000000001a007224 */ /* 0x000fe400078e0205 */
[----:B--2---:R-:W-:-:S02]  /*99c0*/  IMAD R3, R3, R30, R14 ;  /* 0x0000001e03037224 */ /* 0x004fc400078e020e */
[----:B------:R-:W-:Y:S02]  /*99d0*/  @P0 IMAD R21, R15, R13, R24 ;  /* 0x0000000d0f150224 */ /* 0x000fe400078e0218 */
[----:B------:R-:W-:Y:S01]  /*99e0*/  IMAD R5, R3, R20, R12 ;  /* 0x0000001403057224 */ /* 0x000fe200078e020c */
[----:B------:R-:W-:Y:S01]  /*99f0*/  PRMT R3, R4, 0x7610, R3 ;  /* 0x0000761004037816 */ /* 0x000fe20000000003 */
[----:B------:R-:W-:-:S05]  /*9a00*/  IMAD R0, R0, R31, R21 ;  /* 0x0000001f00007224 */ /* 0x000fca00078e0215 */
[----:B------:R-:W-:Y:S02]  /*9a10*/  SEL R134, R5, R0, !P0 ;  /* 0x0000000005867207 */ /* 0x000fe40004000000 */
[----:B------:R-:W-:-:S07]  /*9a20*/  SEL R0, R0, R5, !P0 ;  /* 0x0000000500007207 */ /* 0x000fce0004000000 */
.L_x_111:
[----:B------:R-:W-:Y:S01]  /*9a30*/  LOP3.LUT P0, RZ, R3, 0xff, RZ, 0xc0, !PT ;  /* 0x000000ff03ff7812 */ /* 0x000fe2000780c0ff */
[----:B------:R-:W-:-:S12]  /*9a40*/  IMAD.MOV.U32 R133, RZ, RZ, R0 ;  /* 0x000000ffff857224 */ /* 0x000fd800078e0000 */
[----:B------:R-:W-:Y:S05]  /*9a50*/  @P0 BRA `(.L_x_114) ;  /* 0xffffff7400b00947 */ /* 0x000fea000383ffff */
[----:B------:R-:W-:Y:S05]  /*9a60*/  EXIT ;  /* 0x000000000000794d */ /* 0x000fea0003800000 */
.L_x_3:
        /* <DEDUP_REMOVED lines=26> */
.L_x_116:
        /* <DEDUP_REMOVED lines=14> */
[----:B------:R-:W-:Y:S02]  /*9cf0*/  IMAD R5, R7, R23, R10 ;  /* 0x0000001707057224 */ /* 0x000fe400078e020a */
[----:B------:R-:W-:Y:S02]  /*9d00*/  IMAD.MOV.U32 R10, RZ, RZ, 0x1 ;  /* 0x00000001ff0a7424 */ /* 0x000fe400078e00ff */
[----:B------:R-:W-:Y:S01]  /*9d10*/  IMAD.IADD R5, R9, 0x1, R5 ;  /* 0x0000000109057824 */ /* 0x000fe200078e0205 */
[----:B------:R-:W4:Y:S04]  /*9d20*/  LDC R20, c[0x0][0x608] ;  /* 0x00018200ff147b82 */ /* 0x000f280000000800 */
[----:B0-----:R-:W-:-:S02]  /*9d30*/  SHF.R.U64 R12, R8, R24, R5 ;  /* 0x00000018080c7219 */ /* 0x001fc40000001205 */
        /* <DEDUP_REMOVED lines=8> */
[----:B--2---:R-:W-:Y:S01]  /*9dc0*/  IMAD R24, R13, R7, R4 ;  /* 0x000000070d187224 */ /* 0x004fe200078e0204 */
[----:B------:R2:W3:Y:S06]  /*9dd0*/  F2I.U32.TRUNC.NTZ R21, R8 ;  /* 0x0000000800157305 */ /* 0x0004ec000020f000 */
[----:B------:R-:W1:Y:S01]  /*9de0*/  LDC R22, c[0x0][0x600] ;  /* 0x00018000ff167b82 */ /* 0x000e620000000800 */
[-CC-:B----4-:R-:W-:Y:S02]  /*9df0*/  SHF.R.U64 R15, R12, R20.reuse, R5.reuse ;  /* 0x000000140c0f7219 */ /* 0x190fe40000001205 */
[----:B------:R-:W-:Y:S01]  /*9e00*/  SHF.R.U32.HI R4, RZ, R20, R5 ;  /* 0x00000014ff047219 */ /* 0x000fe20000011605 */
[----:B------:R-:W-:-:S04]  /*9e10*/  IMAD.MOV.U32 R20, RZ, RZ, -0x1 ;  /* 0xffffffffff147424 */ /* 0x000fc800078e00ff */
[----:B------:R-:W4:Y:S01]  /*9e20*/  LDC R28, c[0x0][0x648] ;  /* 0x00019200ff1c7b82 */ /* 0x000f220000000800 */
[-C--:B0-----:R-:W-:Y:S02]  /*9e30*/  SHF.L.U32 R7, R20, R25.reuse, RZ ;  /* 0x0000001914077219 */ /* 0x081fe400000006ff */
[-CC-:B------:R-:W-:Y:S02]  /*9e40*/  SHF.R.U64 R20, R15, R25.reuse, R4.reuse ;  /* 0x000000190f147219 */ /* 0x180fe40000001204 */
[-C--:B------:R-:W-:Y:S02]  /*9e50*/  SHF.R.U32.HI R5, RZ, R25.reuse, R4 ;  /* 0x00000019ff057219 */ /* 0x080fe40000011604 */
[----:B------:R-:W-:Y:S01]  /*9e60*/  SHF.L.U32 R25, R10, R25, RZ ;  /* 0x000000190a197219 */ /* 0x000fe200000006ff */
[----:B------:R-:W0:Y:S01]  /*9e70*/  LDC R29, c[0x0][0x638] ;  /* 0x00018e00ff1d7b82 */ /* 0x000e220000000800 */
[----:B------:R-:W-:Y:S01]  /*9e80*/  LOP3.LUT R30, RZ, R7, RZ, 0x33, !PT ;  /* 0x00000007ff1e7212 */ /* 0x000fe200078e33ff */
[----:B------:R-:W-:-:S06]  /*9e90*/  IMAD.MOV.U32 R4, RZ, RZ, R20 ;  /* 0x000000ffff047224 */ /* 0x000fcc00078e0014 */
[----:B------:R-:W0:Y:S01]  /*9ea0*/  LDC R31, c[0x0][0x610] ;  /* 0x00018400ff1f7b82 */ /* 0x000e220000000800 */
[----:B--23--:R-:W-:Y:S05]  /*9eb0*/  @!P0 BRA `(.L_x_117) ;  /* 0x0000000000288947 */ /* 0x00cfea0003800000 */
[----:B------:R-:W2:Y:S02]  /*9ec0*/  LDC R7, c[0x0][0x64c] ;  /* 0x00019300ff077b82 */ /* 0x000ea40000000800 */
[----:B--2---:R-:W-:-:S05]  /*9ed0*/  IADD3 R7, P0, R20, R7, RZ ;  /* 0x0000000714077210 */ /* 0x004fca0007f1e0ff */
        /* <DEDUP_REMOVED lines=8> */
.L_x_117:
[----:B------:R-:W-:Y:S01]  /*9f60*/  ISETP.NE.AND P0, PT, R2, 0x1, PT ;  /* 0x000000010200780c */ /* 0x000fe20003f05270 */
[----:B-1----:R-:W-:Y:S01]  /*9f70*/  VIADD R11, R22, 0xffffffff ;  /* 0xffffffff160b7836 */ /* 0x002fe20000000000 */
[----:B----4-:R-:W-:Y:S01]  /*9f80*/  SHF.R.U64 R5, R4, R28, R5 ;  /* 0x0000001c04057219 */ /* 0x010fe20000001205 */
[----:B------:R-:W-:Y:S01]  /*9f90*/  IMAD.MOV R21, RZ, RZ, -R21 ;  /* 0x000000ffff157224 */ /* 0x000fe200078e0a15 */
[----:B------:R-:W-:Y:S01]  /*9fa0*/  LOP3.LUT R4, R15, R30, RZ, 0xc0, !PT ;  /* 0x0000001e0f047212 */ /* 0x000fe200078ec0ff */
[----:B------:R-:W-:Y:S02]  /*9fb0*/  IMAD.MOV.U32 R8, RZ, RZ, R14 ;  /* 0x000000ffff087224 */ /* 0x000fe400078e000e */
[----:B------:R-:W-:Y:S02]  /*9fc0*/  IMAD.MOV R7, RZ, RZ, -R5 ;  /* 0x000000ffff077224 */ /* 0x000fe400078e0a05 */
[----:B------:R-:W-:Y:S01]  /*9fd0*/  IMAD R9, R25, R5, R4 ;  /* 0x0000000519097224 */ /* 0x000fe200078e0204 */
[----:B------:R-:W-:Y:S01]  /*9fe0*/  LOP3.LUT R5, R12, R11, RZ, 0xc0, !PT ;  /* 0x0000000b0c057212 */ /* 0x000fe200078ec0ff */
[----:B0-----:R-:W-:-:S02]  /*9ff0*/  IMAD R4, R7, R29, R20 ;  /* 0x0000001d07047224 */ /* 0x001fc400078e0214 */
[----:B------:R-:W-:Y:S02]  /*a000*/  @P0 IMAD R24, R23, R21, R6 ;  /* 0x0000001517180224 */ /* 0x000fe400078e0206 */
[----:B------:R-:W-:Y:S02]  /*a010*/  IMAD R4, R4, R22, R5 ;  /* 0x0000001604047224 */ /* 0x000fe400078e0205 */
[----:B------:R-:W-:Y:S02]  /*a020*/  IMAD R9, R9, R31, R24 ;  /* 0x0000001f09097224 */ /* 0x000fe400078e0218 */
[----:B------:R-:W-:-:S03]  /*a030*/  IMAD.MOV.U32 R7, RZ, RZ, 0x1 ;  /* 0x00000001ff077424 */ /* 0x000fc600078e00ff */
[----:B------:R-:W-:Y:S02]  /*a040*/  SEL R20, R4, R9, !P0 ;  /* 0x0000000904147207 */ /* 0x000fe40004000000 */
[----:B------:R-:W-:-:S07]  /*a050*/  SEL R9, R9, R4, !P0 ;  /* 0x0000000409097207 */ /* 0x000fce0004000000 */
.L_x_115:
[----:B------:R-:W-:-:S08]  /*a060*/  NOP ;  /* 0x0000000000007918 */ /* 0x000fd00000000000 */
[----:B------:R-:W0:-:S00]  /*a070*/  USETMAXREG.DEALLOC.CTAPOOL 0x28 ;  /* 0x00000028000079c8 */ /* 0x000e0000080e0500 */
[----:B0-----:R-:W-:-:S13]  /*a080*/  ISETP.NE.AND P0, PT, R0, RZ, PT ;  /* 0x000000ff0000720c */ /* 0x001fda0003f05270 */
[----:B------:R-:W-:Y:S05]  /*a090*/  @P0 EXIT ;  /* 0x000000000000094d */ /* 0x000fea0003800000 */
[----:B------:R-:W-:Y:S01]  /*a0a0*/  LOP3.LUT P0, RZ, R7, 0xff, RZ, 0xc0, !PT ;  /* 0x000000ff07ff7812 */ /* 0x000fe2000780c0ff */
[----:B------:R-:W-:Y:S02]  /*a0b0*/  IMAD.MOV.U32 R0, RZ, RZ, 0x1 ;  /* 0x00000001ff007424 */ /* 0x000fe400078e00ff */
[----:B------:R-:W-:-:S10]  /*a0c0*/  IMAD.MOV.U32 R12, RZ, RZ, RZ ;  /* 0x000000ffff0c7224 */ /* 0x000fd400078e00ff */
[----:B------:R-:W-:Y:S05]  /*a0d0*/  @!P0 BRA `(.L_x_118) ;  /* 0x0000000c00148947 */ /* 0x000fea0003800000 */
[----:B------:R-:W0:Y:S01]  /*a0e0*/  LDC R0, c[0x0][0x28c] ;  /* 0x0000a300ff007b82 */ /* 0x000e220000000800 */
[----:B------:R-:W-:Y:S01]  /*a0f0*/  LOP3.LUT P0, RZ, R18, 0x1f, RZ, 0xc0, !PT ;  /* 0x0000001f12ff7812 */ /* 0x000fe2000780c0ff */
[----:B------:R-:W-:Y:S01]  /*a100*/  ULDC UR5, c[0x0][0x658] ;  /* 0x0001960000057ab9 */ /* 0x000fe20000000800 */
[C---:B------:R-:W-:Y:S01]  /*a110*/  ISETP.NE.AND P2, PT, R3.reuse, RZ, PT ;  /* 0x000000ff0300720c */ /* 0x040fe20003f45270 */
[----:B------:R-:W-:Y:S01]  /*a120*/  UMOV UR6, 0xffffffff ;  /* 0xffffffff00067882 */ /* 0x000fe20000000000 */
[----:B------:R-:W-:Y:S01]  /*a130*/  ISETP.NE.OR P0, PT, R3, RZ, !P0 ;  /* 0x000000ff0300720c */ /* 0x000fe20004705670 */
[----:B------:R-:W-:Y:S01]  /*a140*/  BSSY B0, `(.L_x_118) ;  /* 0x00000be000007945 */ /* 0x000fe20003800000 */
[----:B------:R-:W-:Y:S01]  /*a150*/  USHF.L.U32 UR6, UR6, UR5, URZ ;  /* 0x0000000506067299 */ /* 0x000fe2000800063f */
[----:B------:R-:W-:Y:S01]  /*a160*/  IMAD.MOV.U32 R13, RZ, RZ, 0x1 ;  /* 0x00000001ff0d7424 */ /* 0x000fe200078e00ff */
[----:B------:R-:W-:Y:S01]  /*a170*/  LOP3.LUT R11, R19, 0x2, RZ, 0xfc, !PT ;  /* 0x00000002130b7812 */ /* 0x000fe200078efcff */
[----:B------:R-:W-:Y:S01]  /*a180*/  IMAD.MOV.U32 R12, RZ, RZ, RZ ;  /* 0x000000ffff0c7224 */ /* 0x000fe200078e00ff */
[----:B------:R-:W-:Y:S01]  /*a190*/  ULDC UR4, c[0x0][0x600] ;  /* 0x0001800000047ab9 */ /* 0x000fe20000000800 */
[----:B------:R-:W-:Y:S01]  /*a1a0*/  UMOV UR7, 0x1 ;  /* 0x0000000100077882 */ /* 0x000fe20000000000 */
[----:B------:R-:W-:-:S02]  /*a1b0*/  UIADD3 UR15, UR4, -0x1, URZ ;  /* 0xffffffff040f7890 */ /* 0x000fc4000fffe03f */
[----:B------:R-:W-:Y:S02]  /*a1c0*/  USHF.L.U32 UR17, UR7, UR5, URZ ;  /* 0x0000000507117299 */ /* 0x000fe4000800063f */
[----:B------:R-:W-:Y:S01]  /*a1d0*/  ULOP3.LUT UR16, URZ, UR6, URZ, 0x33, !UPT ;  /* 0x000000063f107292 */ /* 0x000fe2000f8e333f */
[----:B------:R-:W-:Y:S01]  /*a1e0*/  ULDC.64 UR20, c[0x0][0x198] ;  /* 0x0000660000147ab9 */ /* 0x000fe20000000a00 */
[----:B0-----:R-:W-:-:S05]  /*a1f0*/  VIADD R0, R0, 0x7f ;  /* 0x0000007f00007836 */ /* 0x001fca0000000000 */
[----:B------:R-:W-:-:S04]  /*a200*/  SHF.R.S32.HI R5, RZ, 0x1f, R0 ;  /* 0x0000001fff057819 */ /* 0x000fc80000011400 */
[----:B------:R-:W-:Y:S01]  /*a210*/  LEA.HI R3, R5, R0, RZ, 0x7 ;  /* 0x0000000005037211 */ /* 0x000fe200078f38ff */
[----:B------:R-:W-:-:S03]  /*a220*/  IMAD.MOV.U32 R0, RZ, RZ, 0x1 ;  /* 0x00000001ff007424 */ /* 0x000fc600078e00ff */
[----:B------:R-:W-:-:S05]  /*a230*/  SHF.R.S32.HI R3, RZ, 0x7, R3 ;  /* 0x00000007ff037819 */ /* 0x000fca0000011403 */
[----:B------:R-:W-:-:S07]  /*a240*/  VIADD R10, R3, 0x1 ;  /* 0x00000001030a7836 */ /* 0x000fce0000000000 */
.L_x_130:
[----:B------:R-:W-:-:S03]  /*a250*/  UMOV UR4, 0xffffffff ;  /* 0xffffffff00047882 */ /* 0x000fc60000000000 */
[----:B------:R-:W-:Y:S05]  /*a260*/  BRA.DIV UR4, `(.L_x_119) ;  /* 0x0000000e04747947 */ /* 0x000fea000b800000 */
[----:B------:R-:W-:-:S13]  /*a270*/  ELECT P6, URZ, PT ;  /* 0x00000000003f782f */ /* 0x000fda00038c0000 */
.L_x_140:
[----:B------:R-:W0:Y:S01]  /*a280*/  LDC R4, c[0x0][0x28c] ;  /* 0x0000a300ff047b82 */ /* 0x000e220000000800 */
[----:B------:R-:W-:Y:S01]  /*a290*/  BSSY B1, `(.L_x_120) ;  /* 0x0000037000017945 */ /* 0x000fe20003800000 */
[----:B0-----:R-:W-:-:S13]  /*a2a0*/  ISETP.LT.OR P6, PT, R4, 0x1, !P6 ;  /* 0x000000010400780c */ /* 0x001fda00077c1670 */
[----:B------:R-:W-:Y:S05]  /*a2b0*/  @P6 BRA `(.L_x_121) ;  /* 0x0000000000d06947 */ /* 0x000fea0003800000 */
[----:B------:R-:W-:Y:S02]  /*a2c0*/  IMAD R20, R20, 0x30, RZ ;  /* 0x0000003014147824 */ /* 0x000fe400078e02ff */
[----:B------:R-:W-:Y:S02]  /*a2d0*/  IMAD.SHL.U32 R15, R9, 0x200, RZ ;  /* 0x00000200090f7824 */ /* 0x000fe400078e00ff */
[----:B------:R-:W-:Y:S02]  /*a2e0*/  IMAD.MOV.U32 R18, RZ, RZ, RZ ;  /* 0x000000ffff127224 */ /* 0x000fe400078e00ff */
[----:B------:R-:W-:Y:S02]  /*a2f0*/  IMAD.MOV.U32 R4, RZ, RZ, R10 ;  /* 0x000000ffff047224 */ /* 0x000fe400078e000a */
[----:B------:R-:W-:Y:S02]  /*a300*/  IMAD.MOV.U32 R5, RZ, RZ, R0 ;  /* 0x000000ffff057224 */ /* 0x000fe400078e0000 */
[----:B------:R-:W-:-:S07]  /*a310*/  IMAD.MOV.U32 R6, RZ, RZ, R12 ;  /* 0x000000ffff067224 */ /* 0x000fce00078e000c */
.L_x_125:
[----:B------:R-:W0:Y:S01]  /*a320*/  S2R R14, SR_CgaCtaId ;  /* 0x00000000000e7919 */ /* 0x000e220000008800 */
[----:B------:R-:W-:Y:S01]  /*a330*/  MOV R7, 0x400 ;  /* 0x0000040000077802 */ /* 0x000fe20000000f00 */
[----:B------:R-:W1:Y:S03]  /*a340*/  @!P2 LDC R9, c[0x0][0x500] ;  /* 0x00014000ff09ab82 */ /* 0x000e660000000800 */
[----:B0-----:R-:W-:Y:S02]  /*a350*/  LEA R21, R14, R7, 0x18 ;  /* 0x000000070e157211 */ /* 0x001fe400078ec0ff */
[----:B------:R-:W-:-:S03]  /*a360*/  SHF.L.U32 R7, R5, 0x1f, RZ ;  /* 0x0000001f05077819 */ /* 0x000fc600000006ff */
[----:B------:R-:W-:-:S04]  /*a370*/  IMAD R14, R6, 0x8, R21 ;  /* 0x00000008060e7824 */ /* 0x000fc800078e0215 */
[----:B------:R-:W0:Y:S02]  /*a380*/  SYNCS.PHASECHK.TRANS64.TRYWAIT P1, [R14+URZ+0x18], R7 ;  /* 0x000018070e0075a7 */ /* 0x000e24000802017f */
[----:B01----:R-:W-:Y:S05]  /*a390*/  @!P1 BRA `(.L_x_122) ;  /* 0x0000000c00489947 */ /* 0x003fea0003800000 */
.L_x_141:
[----:B0-----:R-:W-:Y:S01]  /*a3a0*/  PRMT R7, R11, 0x9910, RZ ;  /* 0x000099100b077816 */ /* 0x001fe200000000ff */
[----:B------:R0:W-:Y:S03]  /*a3b0*/  @!P2 SYNCS.ARRIVE.TRANS64 RZ, [R14+URZ], R9 ;  /* 0x000000090effa9a7 */ /* 0x0001e6000800003f */
[----:B------:R-:W-:-:S13]  /*a3c0*/  ISETP.NE.AND P1, PT, R7, 0x2, PT ;  /* 0x000000020700780c */ /* 0x000fda0003f25270 */
[----:B0-----:R-:W-:Y:S05]  /*a3d0*/  @P1 BRA `(.L_x_123) ;  /* 0x0000000000041947 */ /* 0x001fea0003800000 */
[----:B------:R-:W-:Y:S01]  /*a3e0*/  BPT.TRAP 0x1 ;  /* 0x000000040000795c */ /* 0x000fe20000300000 */
.L_x_123:
[----:B------:R-:W-:Y:S05]  /*a3f0*/  @P0 BRA `(.L_x_124) ;  /* 0x0000000000040947 */ /* 0x000fea0003800000 */
[----:B------:R-:W-:Y:S01]  /*a400*/  BPT.TRAP 0x1 ;  /* 0x000000040000795c */ /* 0x000fe20000300000 */
.L_x_124:
[--C-:B------:R-:W-:Y:S01]  /*a410*/  IMAD R7, R6, 0x10000, R21.reuse ;  /* 0x0001000006077824 */ /* 0x100fe200078e0215 */
[----:B------:R-:W-:Y:S01]  /*a420*/  R2UR UR9, R14 ;  /* 0x000000000e0972ca */ /* 0x000fe200000e0000 */
[----:B------:R-:W-:Y:S01]  /*a430*/  IMAD R21, R6, 0x1800, R21 ;  /* 0x0000180006157824 */ /* 0x000fe200078e0215 */
[----:B------:R-:W-:Y:S01]  /*a440*/  UIADD3 UR4, UP0, UR20, 0xf0, URZ ;  /* 0x000000f014047890 */ /* 0x000fe2000ff1e03f */
[----:B------:R-:W-:Y:S01]  /*a450*/  VIADD R4, R4, 0xffffffff ;  /* 0xffffffff04047836 */ /* 0x000fe20000000000 */
[----:B------:R-:W-:Y:S01]  /*a460*/  R2UR UR5, R7 ;  /* 0x00000000070572ca */ /* 0x000fe200000e0000 */
[----:B------:R-:W-:Y:S01]  /*a470*/  UIADD3 UR22, UP1, UR20, 0x1f0, URZ ;  /* 0x000001f014167890 */ /* 0x000fe2000ff3e03f */
[----:B------:R-:W-:Y:S01]  /*a480*/  R2UR UR8, R21 ;  /* 0x00000000150872ca */ /* 0x000fe200000e0000 */
[----:B------:R-:W-:Y:S01]  /*a490*/  VIADD R6, R6, 0x1 ;  /* 0x0000000106067836 */ /* 0x000fe20000000000 */
[----:B------:R-:W-:Y:S01]  /*a4a0*/  R2UR UR11, R15 ;  /* 0x000000000f0b72ca */ /* 0x000fe200000e0000 */
[----:B------:R-:W-:Y:S01]  /*a4b0*/  UIADD3.X UR23, URZ, UR21, URZ, UP1, !UPT ;  /* 0x000000153f177290 */ /* 0x000fe20008ffe43f */
[----:B------:R-:W-:Y:S01]  /*a4c0*/  R2UR UR10, R18 ;  /* 0x00000000120a72ca */ /* 0x000fe200000e0000 */
[----:B------:R-:W-:Y:S01]  /*a4d0*/  UMOV UR6, 0x0 ;  /* 0x0000000000067882 */ /* 0x000fe20000000000 */
[----:B------:R-:W-:Y:S01]  /*a4e0*/  R2UR UR12, R8 ;  /* 0x00000000080c72ca */ /* 0x000fe200000e0000 */
[----:B------:R-:W-:Y:S01]  /*a4f0*/  UMOV UR7, 0x10000000 ;  /* 0x1000000000077882 */ /* 0x000fe20000000000 */
[----:B------:R-:W-:Y:S01]  /*a500*/  R2UR UR18, R20 ;  /* 0x00000000141272ca */ /* 0x000fe200000e0000 */
[----:B------:R-:W-:Y:S01]  /*a510*/  VIADD R18, R18, 0x80 ;  /* 0x0000008012127836 */ /* 0x000fe20000000000 */
[----:B------:R-:W-:Y:S01]  /*a520*/  ISETP.GT.AND P3, PT, R4, 0x1, PT ;  /* 0x000000010400780c */ /* 0x000fe20003f64270 */
[----:B------:R-:W-:Y:S01]  /*a530*/  UIADD3 UR13, UR5, 0x100, URZ ;  /* 0x00000100050d7890 */ /* 0x000fe2000fffe03f */
[----:B------:R-:W-:Y:S01]  /*a540*/  ISETP.NE.AND P1, PT, R6, 0x3, PT ;  /* 0x000000030600780c */ /* 0x000fe20003f25270 */
[----:B------:R-:W-:-:S02]  /*a550*/  UIADD3.X UR5, URZ, UR21, URZ, UP0, !UPT ;  /* 0x000000153f057290 */ /* 0x000fc400087fe43f */
[----:B------:R-:W-:Y:S01]  /*a560*/  UIADD3 UR14, UR8, 0x30100, URZ ;  /* 0x00030100080e7890 */ /* 0x000fe2000fffe03f */
[----:B------:R-:W-:Y:S02]  /*a570*/  SEL R14, RZ, 0x1, P1 ;  /* 0x00000001ff0e7807 */ /* 0x000fe40000800000 */
[----:B------:R-:W-:Y:S01]  /*a580*/  UMOV UR8, UR13 ;  /* 0x0000000d00087c82 */ /* 0x000fe20008000000 */
[----:B------:R-:W-:Y:S02]  /*a590*/  SEL R6, R6, RZ, P1 ;  /* 0x000000ff06067207 */ /* 0x000fe40000800000 */
[----:B------:R-:W-:Y:S01]  /*a5a0*/  LOP3.LUT R5, R5, R14, RZ, 0x3c, !PT ;  /* 0x0000000e05057212 */ /* 0x000fe200078e3cff */
[----:B------:R0:W-:Y:S02]  /*a5b0*/  UTMALDG.3D [UR8], [UR4], desc[UR6] ;  /* 0x00000608040075b4 */ /* 0x0001e40008011000 */
[----:B0-----:R-:W-:Y:S01]  /*a5c0*/  UMOV UR8, UR14 ;  /* 0x0000000e00087c82 */ /* 0x001fe20008000000 */
[----:B------:R-:W-:-:S02]  /*a5d0*/  UMOV UR11, UR18 ;  /* 0x00000012000b7c82 */ /* 0x000fc40008000000 */
[----:B------:R0:W-:Y:S02]  /*a5e0*/  UTMALDG.3D [UR8], [UR22], desc[UR6] ;  /* 0x00000608160075b4 */ /* 0x0001e40008011000 */
[----:B0-----:R-:W-:Y:S05]  /*a5f0*/  @P3 BRA `(.L_x_125) ;  /* 0xfffffffc00483947 */ /* 0x001fea000383ffff */
.L_x_121:
[----:B------:R-:W-:Y:S05]  /*a600*/  BSYNC B1 ;  /* 0x0000000000017941 */ /* 0x000fea0003800000 */
.L_x_120:
[----:B------:R-:W-:Y:S01]  /*a610*/  LOP3.LUT P3, RZ, R13, 0xff, RZ, 0xc0, !PT ;  /* 0x000000ff0dff7812 */ /* 0x000fe2000786c0ff */
[----:B------:R-:W-:Y:S01]  /*a620*/  IMAD.IADD R12, R3, 0x1, R12 ;  /* 0x00000001030c7824 */ /* 0x000fe200078e020c */
[----:B------:R-:W-:Y:S01]  /*a630*/  IADD3 R16, P4, R16, UR36, RZ ;  /* 0x0000002410107c10 */ /* 0x000fe2000ff9e0ff */
[----:B------:R-:W-:Y:S01]  /*a640*/  ULDC.64 UR4, c[0x0][0x650] ;  /* 0x0001940000047ab9 */ /* 0x000fe20000000a00 */
[----:B------:R-:W-:Y:S01]  /*a650*/  BSSY B1, `(.L_x_126) ;  /* 0x000006a000017945 */ /* 0x000fe20003800000 */
[----:B------:R-:W-:Y:S01]  /*a660*/  IMAD.MOV.U32 R9, RZ, RZ, -0x1 ;  /* 0xffffffffff097424 */ /* 0x000fe200078e00ff */
[----:B------:R-:W-:Y:S01]  /*a670*/  ISETP.GT.U32.AND P1, PT, R12, 0x2, PT ;  /* 0x000000020c00780c */ /* 0x000fe20003f24070 */
[----:B------:R-:W-:Y:S01]  /*a680*/  IMAD.MOV.U32 R20, RZ, RZ, -0x1 ;  /* 0xffffffffff147424 */ /* 0x000fe200078e00ff */
[----:B------:R-:W-:Y:S01]  /*a690*/  IADD3.X R17, R17, UR40, RZ, P4, !PT ;  /* 0x0000002811117c10 */ /* 0x000fe2000a7fe4ff */
[----:B------:R-:W-:Y:S01]  /*a6a0*/  IMAD.MOV.U32 R8, RZ, RZ, -0x1 ;  /* 0xffffffffff087424 */ /* 0x000fe200078e00ff */
[----:B------:R-:W-:-:S02]  /*a6b0*/  ISETP.LT.U32.AND P1, PT, R3, 0x3, P1 ;  /* 0x000000030300780c */ /* 0x000fc40000f21070 */
[----:B------:R-:W-:Y:S01]  /*a6c0*/  PRMT R13, RZ, 0x7610, R13 ;  /* 0x00007610ff0d7816 */ /* 0x000fe2000000000d */
[----:B------:R-:W0:Y:S01]  /*a6d0*/  @P3 S2R R5, SR_CgaCtaId ;  /* 0x0000000000053919 */ /* 0x000e220000008800 */
[----:B------:R-:W-:-:S04]  /*a6e0*/  @P3 MOV R4, 0x400 ;  /* 0x0000040000043802 */ /* 0x000fc80000000f00 */
[----:B0-----:R-:W-:Y:S01]  /*a6f0*/  @P3 LEA R6, R5, R4, 0x18 ;  /* 0x0000000405063211 */ /* 0x001fe200078ec0ff */
[----:B------:R-:W-:-:S03]  /*a700*/  IMAD.WIDE.U32 R4, R12, -0x55555555, RZ ;  /* 0xaaaaaaab0c047825 */ /* 0x000fc600078e00ff */
[----:B------:R0:W-:Y:S01]  /*a710*/  @P3 SYNCS.ARRIVE.TRANS64.A1T0 RZ, [R6+URZ+0x48], RZ ;  /* 0x000048ff06ff39a7 */ /* 0x0001e2000810003f */
[----:B------:R-:W-:Y:S02]  /*a720*/  ISETP.GE.U32.AND P3, PT, R3, 0x3, PT ;  /* 0x000000030300780c */ /* 0x000fe40003f66070 */
[----:B------:R-:W-:Y:S02]  /*a730*/  SHF.R.U32.HI R7, RZ, 0x1, R5 ;  /* 0x00000001ff077819 */ /* 0x000fe40000011605 */
[----:B------:R-:W-:Y:S02]  /*a740*/  SEL R5, RZ, 0x1, !P1 ;  /* 0x00000001ff057807 */ /* 0x000fe40004800000 */
[----:B------:R-:W-:Y:S01]  /*a750*/  ISETP.GE.U32.AND P1, PT, R16, UR4, PT ;  /* 0x0000000410007c0c */ /* 0x000fe2000bf26070 */
[----:B------:R-:W-:Y:S01]  /*a760*/  IMAD R12, R7, -0x3, R12 ;  /* 0xfffffffd070c7824 */ /* 0x000fe200078e020c */
[----:B------:R-:W-:Y:S02]  /*a770*/  LOP3.LUT R0, R0, R5, RZ, 0x3c, !PT ;  /* 0x0000000500007212 */ /* 0x000fe400078e3cff */
[----:B------:R-:W-:-:S02]  /*a780*/  ISETP.GE.U32.AND.EX P1, PT, R17, UR5, PT, P1 ;  /* 0x0000000511007c0c */ /* 0x000fc4000bf26110 */
[----:B------:R-:W-:Y:S02]  /*a790*/  PRMT R4, RZ, 0x7610, R4 ;  /* 0x00007610ff047816 */ /* 0x000fe40000000004 */
[----:B------:R-:W-:-:S09]  /*a7a0*/  @P3 LOP3.LUT R0, R0, 0x1, R7, 0x78, !PT ;  /* 0x0000000100003812 */ /* 0x000fd200078e7807 */
[----:B0-----:R-:W-:Y:S05]  /*a7b0*/  @P1 BRA `(.L_x_127) ;  /* 0x00000004004c1947 */ /* 0x001fea0003800000 */
[----:B------:R-:W-:Y:S01]  /*a7c0*/  ULDC.64 UR4, c[0x0][0x628] ;  /* 0x00018a0000047ab9 */ /* 0x000fe20000000a00 */
[----:B------:R-:W0:Y:S01]  /*a7d0*/  S2R R15, SR_CTAID.X ;  /* 0x00000000000f7919 */ /* 0x000e220000002500 */
[----:B------:R-:W-:Y:S01]  /*a7e0*/  ISETP.NE.U32.AND P1, PT, RZ, UR4, PT ;  /* 0x00000004ff007c0c */ /* 0x000fe2000bf25070 */
[----:B------:R-:W-:Y:S01]  /*a7f0*/  ULDC UR7, c[0x0][0x630] ;  /* 0x00018c0000077ab9 */ /* 0x000fe20000000800 */
[----:B------:R-:W-:Y:S01]  /*a800*/  IMAD.MOV.U32 R4, RZ, RZ, R16 ;  /* 0x000000ffff047224 */ /* 0x000fe200078e0010 */
[----:B------:R-:W1:Y:S01]  /*a810*/  S2R R14, SR_CTAID.Y ;  /* 0x00000000000e7919 */ /* 0x000e620000002600 */
[----:B------:R-:W-:Y:S01]  /*a820*/  ISETP.NE.AND.EX P1, PT, RZ, UR5, PT, P1 ;  /* 0x00000005ff007c0c */ /* 0x000fe2000bf25310 */
[----:B------:R-:W-:-:S12]  /*a830*/  IMAD.MOV.U32 R5, RZ, RZ, R17 ;  /* 0x000000ffff057224 */ /* 0x000fd800078e0011 */
[----:B------:R-:W-:Y:S05]  /*a840*/  @!P1 BRA `(.L_x_128) ;  /* 0x0000000000289947 */ /* 0x000fea0003800000 */
[----:B------:R-:W-:Y:S02]  /*a850*/  ULDC UR6, c[0x0][0x634] ;  /* 0x00018d0000067ab9 */ /* 0x000fe40000000800 */
[----:B------:R-:W-:-:S05]  /*a860*/  IADD3 R9, P1, R16, UR6, RZ ;  /* 0x0000000610097c10 */ /* 0x000fca000ff3e0ff */
[----:B------:R-:W-:-:S04]  /*a870*/  IMAD.X R21, RZ, RZ, R17, P1 ;  /* 0x000000ffff157224 */ /* 0x000fc800008e0611 */
[----:B------:R-:W-:-:S04]  /*a880*/  IMAD.WIDE.U32 R6, R21, UR4, RZ ;  /* 0x0000000415067c25 */ /* 0x000fc8000f8e00ff */
[----:B------:R-:W-:-:S04]  /*a890*/  IMAD.WIDE.U32 R6, P1, R9, UR5, R6 ;  /* 0x0000000509067c25 */ /* 0x000fc8000f820006 */
[----:B------:R-:W-:-:S04]  /*a8a0*/  IMAD.WIDE.U32 R8, R9, UR4, RZ ;  /* 0x0000000409087c25 */ /* 0x000fc8000f8e00ff */
[----:B------:R-:W-:Y:S01]  /*a8b0*/  IMAD.X R5, RZ, RZ, RZ, P1 ;  /* 0x000000ffff057224 */ /* 0x000fe200008e06ff */
[----:B------:R-:W-:Y:S01]  /*a8c0*/  IADD3 RZ, P1, R9, R6, RZ ;  /* 0x0000000609ff7210 */ /* 0x000fe20007f3e0ff */
[----:B------:R-:W-:-:S04]  /*a8d0*/  IMAD.MOV.U32 R4, RZ, RZ, R7 ;  /* 0x000000ffff047224 */ /* 0x000fc800078e0007 */
[----:B------:R-:W-:-:S08]  /*a8e0*/  IMAD.WIDE.U32.X R4, R21, UR5, R4, P1 ;  /* 0x0000000515047c25 */ /* 0x000fd000088e0404 */
.L_x_128:
[--C-:B------:R-:W-:Y:S01]  /*a8f0*/  SHF.R.U64 R8, R4, UR7, R5.reuse ;  /* 0x0000000704087c19 */ /* 0x100fe20008001205 */
[----:B------:R-:W-:Y:S01]  /*a900*/  ULDC.64 UR4, c[0x0][0x620] ;  /* 0x0001880000047ab9 */ /* 0x000fe20000000a00 */
[----:B------:R-:W-:Y:S01]  /*a910*/  SHF.R.U32.HI R4, RZ, UR7, R5 ;  /* 0x00000007ff047c19 */ /* 0x000fe20008011605 */
[----:B------:R-:W2:Y:S01]  /*a920*/  LDC R24, c[0x0][0x144] ;  /* 0x00005100ff187b82 */ /* 0x000ea20000000800 */
[----:B------:R-:W-:Y:S01]  /*a930*/  IADD3 R7, P1, RZ, -R8, RZ ;  /* 0x80000008ff077210 */ /* 0x000fe20007f3e0ff */
[----:B------:R-:W-:Y:S01]  /*a940*/  ULDC.64 UR8, c[0x0][0x640] ;  /* 0x0001900000087ab9 */ /* 0x000fe20000000a00 */
[----:B0-----:R-:W-:Y:S01]  /*a950*/  I2FP.F32.U32 R9, R15 ;  /* 0x0000000f00097245 */ /* 0x001fe20000201000 */
[----:B------:R-:W-:Y:S02]  /*a960*/  ULDC UR6, c[0x0][0x608] ;  /* 0x0001820000067ab9 */ /* 0x000fe40000000800 */
[----:B------:R-:W-:Y:S01]  /*a970*/  IMAD.X R4, RZ, RZ, ~R4, P1 ;  /* 0x000000ffff047224 */ /* 0x000fe200008e0e04 */
[----:B------:R-:W-:Y:S01]  /*a980*/  ISETP.NE.U32.AND P1, PT, RZ, UR8, PT ;  /* 0x00000008ff007c0c */ /* 0x000fe2000bf25070 */
[----:B------:R-:W0:Y:S02]  /*a990*/  LDC R21, c[0x0][0x148] ;  /* 0x00005200ff157b82 */ /* 0x000e240000000800 */
[----:B------:R-:W-:Y:S01]  /*a9a0*/  IMAD R6, R4, UR4, RZ ;  /* 0x0000000404067c24 */ /* 0x000fe2000f8e02ff */
[----:B------:R-:W-:Y:S01]  /*a9b0*/  ISETP.NE.AND.EX P1, PT, RZ, UR9, PT, P1 ;  /* 0x00000009ff007c0c */ /* 0x000fe2000bf25310 */
[----:B------:R-:W-:Y:S01]  /*a9c0*/  IMAD.WIDE.U32 R4, R7, UR4, R16 ;  /* 0x0000000407047c25 */ /* 0x000fe2000f8e0010 */
[----:B------:R-:W-:-:S03]  /*a9d0*/  ULDC UR4, c[0x0][0x150] ;  /* 0x0000540000047ab9 */ /* 0x000fc60000000800 */
[----:B------:R-:W-:Y:S02]  /*a9e0*/  IMAD R7, R7, UR5, R6 ;  /* 0x0000000507077c24 */ /* 0x000fe4000f8e0206 */
[----:B------:R-:W-:Y:S01]  /*a9f0*/  FMUL R6, R9, UR4 ;  /* 0x0000000409067c20 */ /* 0x000fe20008400000 */
[----:B------:R-:W-:Y:S01]  /*aa00*/  ULDC UR4, c[0x0][0x618] ;  /* 0x0001860000047ab9 */ /* 0x000fe20000000800 */
[----:B------:R-:W-:Y:S01]  /*aa10*/  ULDC UR5, c[0x0][0x154] ;  /* 0x0000550000057ab9 */ /* 0x000fe20000000800 */
[----:B------:R-:W-:-:S03]  /*aa20*/  IMAD.IADD R5, R5, 0x1, R7 ;  /* 0x0000000105057824 */ /* 0x000fc600078e0207 */
[----:B------:R-:W3:Y:S02]  /*aa30*/  F2I.U32.TRUNC.NTZ R6, R6 ;  /* 0x0000000600067305 */ /* 0x000ee4000020f000 */
[----:B------:R-:W-:Y:S02]  /*aa40*/  SHF.R.U64 R9, R4, UR4, R5 ;  /* 0x0000000404097c19 */ /* 0x000fe40008001205 */
[----:B-1----:R-:W-:-:S05]  /*aa50*/  I2FP.F32.U32 R4, R14 ;  /* 0x0000000e00047245 */ /* 0x002fca0000201000 */
[----:B------:R-:W-:Y:S01]  /*aa60*/  FMUL R22, R4, UR5 ;  /* 0x0000000504167c20 */ /* 0x000fe20008400000 */
[----:B------:R-:W-:Y:S01]  /*aa70*/  SHF.R.U32.HI R4, RZ, UR4, R5 ;  /* 0x00000004ff047c19 */ /* 0x000fe20008011605 */
[----:B------:R-:W-:-:S03]  /*aa80*/  ULDC UR4, c[0x0][0x658] ;  /* 0x0001960000047ab9 */ /* 0x000fc60000000800 */
[--C-:B------:R-:W-:Y:S01]  /*aa90*/  SHF.R.U64 R20, R9, UR6, R4.reuse ;  /* 0x0000000609147c19 */ /* 0x100fe20008001204 */
[----:B------:R-:W1:Y:S01]  /*aaa0*/  F2I.U32.TRUNC.NTZ R22, R22 ;  /* 0x0000001600167305 */ /* 0x000e62000020f000 */
[----:B------:R-:W-:Y:S01]  /*aab0*/  SHF.R.U32.HI R5, RZ, UR6, R4 ;  /* 0x00000006ff057c19 */ /* 0x000fe20008011604 */
[----:B---3--:R-:W-:-:S03]  /*aac0*/  IMAD.MOV R6, RZ, RZ, -R6 ;  /* 0x000000ffff067224 */ /* 0x008fc600078e0a06 */
[----:B------:R-:W-:Y:S01]  /*aad0*/  SHF.R.U64 R18, R20, UR4, R5 ;  /* 0x0000000414127c19 */ /* 0x000fe20008001205 */
[----:B--2---:R-:W-:Y:S01]  /*aae0*/  IMAD R15, R24, R6, R15 ;  /* 0x00000006180f7224 */ /* 0x004fe200078e020f */
[----:B------:R-:W-:-:S03]  /*aaf0*/  SHF.R.U32.HI R23, RZ, UR4, R5 ;  /* 0x00000004ff177c19 */ /* 0x000fc60008011605 */
[----:B------:R-:W-:Y:S02]  /*ab00*/  IMAD.MOV.U32 R4, RZ, RZ, R18 ;  /* 0x000000ffff047224 */ /* 0x000fe400078e0012 */
[----:B------:R-:W-:Y:S01]  /*ab10*/  IMAD.MOV.U32 R5, RZ, RZ, R23 ;  /* 0x000000ffff057224 */ /* 0x000fe200078e0017 */
[----:B-1----:R-:W-:Y:S06]  /*ab20*/  @!P1 BRA `(.L_x_129) ;  /* 0x0000000000289947 */ /* 0x002fec0003800000 */
[----:B------:R-:W-:Y:S02]  /*ab30*/  ULDC UR4, c[0x0][0x64c] ;  /* 0x0001930000047ab9 */ /* 0x000fe40000000800 */
[----:B------:R-:W-:-:S05]  /*ab40*/  IADD3 R5, P1, R18, UR4, RZ ;  /* 0x0000000412057c10 */ /* 0x000fca000ff3e0ff */
[----:B------:R-:W-:-:S04]  /*ab50*/  IMAD.X R23, RZ, RZ, R23, P1 ;  /* 0x000000ffff177224 */ /* 0x000fc800008e0617 */
[----:B------:R-:W-:-:S04]  /*ab60*/  IMAD.WIDE.U32 R6, R23, UR8, RZ ;  /* 0x0000000817067c25 */ /* 0x000fc8000f8e00ff */
[----:B------:R-:W-:-:S04]  /*ab70*/  IMAD.WIDE.U32 R6, P1, R5, UR9, R6 ;  /* 0x0000000905067c25 */ /* 0x000fc8000f820006 */
[----:B------:R-:W-:-:S04]  /*ab80*/  IMAD.WIDE.U32 R4, R5, UR8, RZ ;  /* 0x0000000805047c25 */ /* 0x000fc8000f8e00ff */
[----:B------:R-:W-:Y:S01]  /*ab90*/  IMAD.MOV.U32 R4, RZ, RZ, R7 ;  /* 0x000000ffff047224 */ /* 0x000fe200078e0007 */
[----:B------:R-:W-:Y:S01]  /*aba0*/  IADD3 RZ, P3, R5, R6, RZ ;  /* 0x0000000605ff7210 */ /* 0x000fe20007f7e0ff */
[----:B------:R-:W-:-:S04]  /*abb0*/  IMAD.X R5, RZ, RZ, RZ, P1 ;  /* 0x000000ffff057224 */ /* 0x000fc800008e06ff */
[----:B------:R-:W-:-:S08]  /*abc0*/  IMAD.WIDE.U32.X R4, R23, UR9, R4, P3 ;  /* 0x0000000917047c25 */ /* 0x000fd000098e0404 */
.L_x_129:
[----:B------:R-:W-:Y:S01]  /*abd0*/  ISETP.NE.AND P1, PT, R2, 0x1, PT ;  /* 0x000000010200780c */ /* 0x000fe20003f25270 */
[----:B------:R-:W-:Y:S01]  /*abe0*/  ULDC UR4, c[0x0][0x648] ;  /* 0x0001920000047ab9 */ /* 0x000fe20000000800 */
[----:B------:R-:W-:Y:S01]  /*abf0*/  LOP3.LUT R20, R20, UR16, RZ, 0xc0, !PT ;  /* 0x0000001014147c12 */ /* 0x000fe2000f8ec0ff */
[----:B------:R-:W-:Y:S01]  /*ac00*/  IMAD.MOV R22, RZ, RZ, -R22 ;  /* 0x000000ffff167224 */ /* 0x000fe200078e0a16 */
[----:B------:R-:W-:Y:S01]  /*ac10*/  SHF.R.U64 R5, R4, UR4, R5 ;  /* 0x0000000404057c19 */ /* 0x000fe20008001205 */
[----:B------:R-:W-:Y:S01]  /*ac20*/  ULDC UR4, c[0x0][0x638] ;  /* 0x00018e0000047ab9 */ /* 0x000fe20000000800 */
[----:B------:R-:W-:Y:S01]  /*ac30*/  LOP3.LUT R9, R9, UR15, RZ, 0xc0, !PT ;  /* 0x0000000f09097c12 */ /* 0x000fe2000f8ec0ff */
[----:B------:R-:W-:Y:S01]  /*ac40*/  ULDC UR5, c[0x0][0x610] ;  /* 0x0001840000057ab9 */ /* 0x000fe20000000800 */
[----:B------:R-:W-:Y:S02]  /*ac50*/  IMAD.MOV.U32 R4, RZ, RZ, 0x1 ;  /* 0x00000001ff047424 */ /* 0x000fe400078e00ff */
[----:B------:R-:W-:-:S02]  /*ac60*/  IMAD.MOV R7, RZ, RZ, -R5 ;  /* 0x000000ffff077224 */ /* 0x000fc400078e0a05 */
[----:B------:R-:W-:Y:S02]  /*ac70*/  IMAD R20, R5, UR17, R20 ;  /* 0x0000001105147c24 */ /* 0x000fe4000f8e0214 */
[----:B0-----:R-:W-:Y:S02]  /*ac80*/  @P1 IMAD R15, R21, R22, R14 ;  /* 0x00000016150f1224 */ /* 0x001fe400078e020e */
[----:B------:R-:W-:Y:S01]  /*ac90*/  IMAD R18, R7, UR4, R18 ;  /* 0x0000000407127c24 */ /* 0x000fe2000f8e0212 */
[----:B------:R-:W-:Y:S01]  /*aca0*/  ULDC UR4, c[0x0][0x600] ;  /* 0x0001800000047ab9 */ /* 0x000fe20000000800 */
[----:B------:R-:W-:Y:S02]  /*acb0*/  IMAD R15, R20, UR5, R15 ;  /* 0x00000005140f7c24 */ /* 0x000fe4000f8e020f */
[----:B------:R-:W-:-:S05]  /*acc0*/  IMAD R18, R18, UR4, R9 ;  /* 0x0000000412127c24 */ /* 0x000fca000f8e0209 */
[----:B------:R-:W-:Y:S02]  /*acd0*/  SEL R20, R18, R15, !P1 ;  /* 0x0000000f12147207 */ /* 0x000fe40004800000 */
[----:B------:R-:W-:-:S07]  /*ace0*/  SEL R9, R15, R18, !P1 ;  /* 0x000000120f097207 */ /* 0x000fce0004800000 */
.L_x_127:
[----:B------:R-:W-:Y:S05]  /*acf0*/  BSYNC B1 ;  /* 0x0000000000017941 */ /* 0x000fea0003800000 */
.L_x_126:
[----:B------:R-:W-:-:S13]  /*ad00*/  LOP3.LUT P1, RZ, R4, 0xff, RZ, 0xc0, !PT ;  /* 0x000000ff04ff7812 */ /* 0x000fda000782c0ff */
[----:B------:R-:W-:Y:S05]  /*ad10*/  @P1 BRA `(.L_x_130) ;  /* 0xfffffff4004c1947 */ /* 0x000fea000383ffff */
[----:B------:R-:W-:Y:S05]  /*ad20*/  BSYNC B0 ;  /* 0x0000000000007941 */ /* 0x000fea0003800000 */
.L_x_118:
[----:B------:R-:W-:-:S03]  /*ad30*/  UMOV UR4, 0xffffffff ;  /* 0xffffffff00047882 */ /* 0x000fc60000000000 */
[----:B------:R-:W-:Y:S05]  /*ad40*/  BRA.DIV UR4, `(.L_x_131) ;  /* 0x0000000204f07947 */ /* 0x000fea000b800000 */
[----:B------:R-:W-:-:S13]  /*ad50*/  ELECT P6, URZ, PT ;  /* 0x00000000003f782f */ /* 0x000fda00038c0000 */
.L_x_144:
[----:B------:R-:W-:Y:S04]  /*ad60*/  BSSY B0, `(.L_x_132) ;  /* 0x0000022000007945 */ /* 0x000fe80003800000 */
[----:B------:R-:W-:Y:S05]  /*ad70*/  @!P6 BRA `(.L_x_133) ;  /* 0x000000000080e947 */ /* 0x000fea0003800000 */
[----:B------:R-:W-:-:S04]  /*ad80*/  LOP3.LUT R19, R19, 0x2, RZ, 0xfc, !PT ;  /* 0x0000000213137812 */ /* 0x000fc800078efcff */
[----:B------:R-:W-:-:S13]  /*ad90*/  ISETP.NE.AND P0, PT, R19, 0x3, PT ;  /* 0x000000031300780c */ /* 0x000fda0003f05270 */
[----:B------:R-:W-:Y:S05]  /*ada0*/  @!P0 BRA `(.L_x_134) ;  /* 0x0000000000048947 */ /* 0x000fea0003800000 */
[----:B------:R-:W-:Y:S01]  /*adb0*/  BPT.TRAP 0x1 ;  /* 0x000000040000795c */ /* 0x000fe20000300000 */
.L_x_134:
[----:B------:R-:W0:Y:S01]  /*adc0*/  S2R R3, SR_CgaCtaId ;  /* 0x0000000000037919 */ /* 0x000e220000008800 */
[----:B------:R-:W-:-:S04]  /*add0*/  MOV R2, 0x400 ;  /* 0x0000040000027802 */ /* 0x000fc80000000f00 */
[----:B0-----:R-:W-:Y:S02]  /*ade0*/  LEA R3, R3, R2, 0x18 ;  /* 0x0000000203037211 */ /* 0x001fe400078ec0ff */
[----:B------:R-:W-:-:S03]  /*adf0*/  SHF.L.U32 R2, R0, 0x1f, RZ ;  /* 0x0000001f00027819 */ /* 0x000fc600000006ff */
[----:B------:R-:W-:-:S04]  /*ae00*/  VIADD R3, R3, 0x18 ;  /* 0x0000001803037836 */ /* 0x000fc80000000000 */
[C---:B------:R-:W-:Y:S02]  /*ae10*/  IMAD R7, R12.reuse, 0x8, R3 ;  /* 0x000000080c077824 */ /* 0x040fe400078e0203 */
[----:B------:R-:W-:Y:S02]  /*ae20*/  VIADD R12, R12, 0x1 ;  /* 0x000000010c0c7836 */ /* 0x000fe40000000000 */
[----:B------:R-:W0:Y:S03]  /*ae30*/  SYNCS.PHASECHK.TRANS64.TRYWAIT P0, [R7+URZ], R2 ;  /* 0x00000002070075a7 */ /* 0x000e26000800017f */
[----:B------:R-:W-:-:S04]  /*ae40*/  ISETP.NE.AND P1, PT, R12, 0x3, PT ;  /* 0x000000030c00780c */ /* 0x000fc80003f25270 */
[----:B------:R-:W-:Y:S02]  /*ae50*/  SEL R5, RZ, 0x1, P1 ;  /* 0x00000001ff057807 */ /* 0x000fe40000800000 */
[----:B------:R-:W-:Y:S02]  /*ae60*/  SEL R12, R12, RZ, P1 ;  /* 0x000000ff0c0c7207 */ /* 0x000fe40000800000 */
[----:B------:R-:W-:-:S03]  /*ae70*/  LOP3.LUT R5, R0, R5, RZ, 0x3c, !PT ;  /* 0x0000000500057212 */ /* 0x000fc600078e3cff */
[----:B------:R-:W-:Y:S01]  /*ae80*/  IMAD R9, R12, 0x8, R3 ;  /* 0x000000080c097824 */ /* 0x000fe200078e0203 */
[----:B------:R-:W-:Y:S01]  /*ae90*/  SHF.L.U32 R4, R5, 0x1f, RZ ;  /* 0x0000001f05047819 */ /* 0x000fe200000006ff */
[----:B0-----:R-:W-:Y:S06]  /*aea0*/  @!P0 BRA `(.L_x_135) ;  /* 0x0000000000b88947 */ /* 0x001fec0003800000 */
.L_x_145:
[----:B------:R-:W1:Y:S01]  /*aeb0*/  SYNCS.PHASECHK.TRANS64.TRYWAIT P0, [R9+URZ], R4 ;  /* 0x00000004090075a7 */ /* 0x000e62000800017f */
[----:B------:R-:W-:-:S05]  /*aec0*/  VIADD R0, R12, 0x1 ;  /* 0x000000010c007836 */ /* 0x000fca0000000000 */
[----:B------:R-:W-:-:S04]  /*aed0*/  ISETP.NE.AND P1, PT, R0, 0x3, PT ;  /* 0x000000030000780c */ /* 0x000fc80003f25270 */
[----:B0-----:R-:W-:Y:S02]  /*aee0*/  SEL R2, RZ, 0x1, P1 ;  /* 0x00000001ff027807 */ /* 0x001fe40000800000 */
[----:B------:R-:W-:Y:S02]  /*aef0*/  SEL R0, R0, RZ, P1 ;  /* 0x000000ff00007207 */ /* 0x000fe40000800000 */
[----:B------:R-:W-:Y:S01]  /*af00*/  LOP3.LUT R2, R5, R2, RZ, 0x3c, !PT ;  /* 0x0000000205027212 */ /* 0x000fe200078e3cff */
[----:B-1----:R-:W-:Y:S06]  /*af10*/  @!P0 BRA `(.L_x_136) ;  /* 0x0000000000b08947 */ /* 0x002fec0003800000 */
.L_x_146:
[----:B------:R-:W-:Y:S01]  /*af20*/  IMAD R3, R0, 0x8, R3 ;  /* 0x0000000800037824 */ /* 0x000fe200078e0203 */
[----:B------:R-:W-:-:S07]  /*af30*/  SHF.L.U32 R0, R2, 0x1f, RZ ;  /* 0x0000001f02007819 */ /* 0x000fce00000006ff */
.L_x_137:
[----:B-1----:R1:W2:Y:S02]  /*af40*/  SYNCS.PHASECHK.TRANS64.TRYWAIT P0, [R3+URZ], R0 ;  /* 0x00000000030075a7 */ /* 0x0022a4000800017f */
[----:B--2---:R-:W-:Y:S05]  /*af50*/  @!P0 NANOSLEEP.SYNCS 0x989680 ;  /* 0x009896800000895d */ /* 0x004fea0003900000 */
[----:B------:R-:W2:Y:S02]  /*af60*/  @!P0 SYNCS.PHASECHK.TRANS64 P0, [R3+URZ], R0 ;  /* 0x00000000030085a7 */ /* 0x000ea4000800007f */
[----:B--2---:R-:W-:Y:S05]  /*af70*/  @!P0 BRA `(.L_x_137) ;  /* 0xfffffffc00f08947 */ /* 0x004fea000383ffff */
.L_x_133:
[----:B------:R-:W-:Y:S05]  /*af80*/  BSYNC B0 ;  /* 0x0000000000007941 */ /* 0x000fea0003800000 */
.L_x_132:
[----:B------:R-:W-:Y:S05]  /*af90*/  EXIT ;  /* 0x000000000000794d */ /* 0x000fea0003800000 */
.L_x_17:
[----:B-1----:R1:W2:Y:S02]  /*afa0*/  SYNCS.PHASECHK.TRANS64.TRYWAIT P1, [R3+URZ], R0 ;  /* 0x00000000030075a7 */ /* 0x0022a4000802017f */
[----:B--2---:R-:W-:Y:S05]  /*afb0*/  @!P1 NANOSLEEP.SYNCS 0x989680 ;  /* 0x009896800000995d */ /* 0x004fea0003900000 */
[----:B------:R-:W2:Y:S02]  /*afc0*/  @!P1 SYNCS.PHASECHK.TRANS64 P1, [R3+URZ], R0 ;  /* 0x00000000030095a7 */ /* 0x000ea4000802007f */
[----:B--2---:R-:W-:Y:S05]  /*afd0*/  @!P1 BRA `(.L_x_17) ;  /* 0xfffffffc00f09947 */ /* 0x004fea000383ffff */
[----:B------:R-:W-:Y:S05]  /*afe0*/  BRA `(.L_x_16) ;  /* 0xffffff6400247947 */ /* 0x000fea000383ffff */
.L_x_22:
[----:B-1----:R1:W2:Y:S02]  /*aff0*/  SYNCS.PHASECHK.TRANS64.TRYWAIT P1, [R5+URZ], R4 ;  /* 0x00000004050075a7 */ /* 0x0022a4000802017f */
[----:B--2---:R-:W-:Y:S05]  /*b000*/  @!P1 NANOSLEEP.SYNCS 0x989680 ;  /* 0x009896800000995d */ /* 0x004fea0003900000 */
[----:B------:R-:W2:Y:S02]  /*b010*/  @!P1 SYNCS.PHASECHK.TRANS64 P1, [R5+URZ], R4 ;  /* 0x00000004050095a7 */ /* 0x000ea4000802007f */
[----:B--2---:R-:W-:Y:S05]  /*b020*/  @!P1 BRA `(.L_x_22) ;  /* 0xfffffffc00f09947 */ /* 0x004fea000383ffff */
[----:B------:R-:W-:Y:S05]  /*b030*/  BRA `(.L_x_21) ;  /* 0xffffff7400e47947 */ /* 0x000fea000383ffff */
.L_x_119:
[----:B------:R-:W-:Y:S01]  /*b040*/  BSSY B1, `(.L_x_138) ;  /* 0x0000006000017945 */ /* 0x000fe20003800000 */
[----:B------:R-:W-:-:S07]  /*b050*/  IMAD.MOV.U32 R15, RZ, RZ, -0x1 ;  /* 0xffffffffff0f7424 */ /* 0x000fce00078e00ff */
[----:B------:R-:W-:Y:S05]  /*b060*/  WARPSYNC.COLLECTIVE R15, `(.L_x_139) ;  /* 0x000000000f0c7348 */ /* 0x000fea0003c00000 */
[----:B------:R-:W-:Y:S02]  /*b070*/  ELECT P6, UR62, PT ;  /* 0x00000000003e782f */ /* 0x000fe400038c0000 */
[----:B------:R-:W-:Y:S01]  /*b080*/  MOV R14, UR62 ;  /* 0x0000003e000e7c02 */ /* 0x000fe20008000f00 */
[----:B------:R-:W-:Y:S10]  /*b090*/  ENDCOLLECTIVE ;  /* 0x000000000000791b */ /* 0x000ff40003800000 */
.L_x_139:
[----:B------:R-:W-:Y:S05]  /*b0a0*/  BSYNC B1 ;  /* 0x0000000000017941 */ /* 0x000fea0003800000 */
.L_x_138:
[----:B------:R-:W-:Y:S05]  /*b0b0*/  BRA `(.L_x_140) ;  /* 0xfffffff000707947 */ /* 0x000fea000383ffff */
.L_x_122:
[----:B0-----:R0:W1:Y:S02]  /*b0c0*/  SYNCS.PHASECHK.TRANS64.TRYWAIT P1, [R14+URZ+0x18], R7 ;  /* 0x000018070e0075a7 */ /* 0x001064000802017f */
[----:B-1----:R-:W-:Y:S05]  /*b0d0*/  @!P1 NANOSLEEP.SYNCS 0x989680 ;  /* 0x009896800000995d */ /* 0x002fea0003900000 */
[----:B------:R-:W1:Y:S02]  /*b0e0*/  @!P1 SYNCS.PHASECHK.TRANS64 P1, [R14+URZ+0x18], R7 ;  /* 0x000018070e0095a7 */ /* 0x000e64000802007f */
[----:B-1----:R-:W-:Y:S05]  /*b0f0*/  @!P1 BRA `(.L_x_122) ;  /* 0xfffffffc00f09947 */ /* 0x002fea000383ffff */
[----:B------:R-:W-:Y:S05]  /*b100*/  BRA `(.L_x_141) ;  /* 0xfffffff000a47947 */ /* 0x000fea000383ffff */
.L_x_131:
[----:B------:R-:W-:Y:S01]  /*b110*/  BSSY B0, `(.L_x_142) ;  /* 0x0000006000007945 */ /* 0x000fe20003800000 */
[----:B------:R-:W-:-:S07]  /*b120*/  IMAD.MOV.U32 R15, RZ, RZ, -0x1 ;  /* 0xffffffffff0f7424 */ /* 0x000fce00078e00ff */
[----:B------:R-:W-:Y:S05]  /*b130*/  WARPSYNC.COLLECTIVE R15, `(.L_x_143) ;  /* 0x000000000f0c7348 */ /* 0x000fea0003c00000 */
[----:B------:R-:W-:Y:S02]  /*b140*/  ELECT P6, UR62, PT ;  /* 0x00000000003e782f */ /* 0x000fe400038c0000 */
[----:B------:R-:W-:Y:S01]  /*b150*/  MOV R14, UR62 ;  /* 0x0000003e000e7c02 */ /* 0x000fe20008000f00 */
[----:B------:R-:W-:Y:S10]  /*b160*/  ENDCOLLECTIVE ;  /* 0x000000000000791b */ /* 0x000ff40003800000 */
.L_x_143:
[----:B------:R-:W-:Y:S05]  /*b170*/  BSYNC B0 ;  /* 0x0000000000007941 */ /* 0x000fea0003800000 */
.L_x_142:
[----:B------:R-:W-:Y:S05]  /*b180*/  BRA `(.L_x_144) ;  /* 0xfffffff800f47947 */ /* 0x000fea000383ffff */
.L_x_135:
[----:B0-----:R0:W1:Y:S02]  /*b190*/  SYNCS.PHASECHK.TRANS64.TRYWAIT P0, [R7+URZ], R2 ;  /* 0x00000002070075a7 */ /* 0x001064000800017f */
[----:B-1----:R-:W-:Y:S05]  /*b1a0*/  @!P0 NANOSLEEP.SYNCS 0x989680 ;  /* 0x009896800000895d */ /* 0x002fea0003900000 */
[----:B------:R-:W1:Y:S02]  /*b1b0*/  @!P0 SYNCS.PHASECHK.TRANS64 P0, [R7+URZ], R2 ;  /* 0x00000002070085a7 */ /* 0x000e64000800007f */
[----:B-1----:R-:W-:Y:S05]  /*b1c0*/  @!P0 BRA `(.L_x_135) ;  /* 0xfffffffc00f08947 */ /* 0x002fea000383ffff */
[----:B------:R-:W-:Y:S05]  /*b1d0*/  BRA `(.L_x_145) ;  /* 0xfffffffc00347947 */ /* 0x000fea000383ffff */
.L_x_136:
[----:B0-----:R0:W1:Y:S02]  /*b1e0*/  SYNCS.PHASECHK.TRANS64.TRYWAIT P0, [R9+URZ], R4 ;  /* 0x00000004090075a7 */ /* 0x001064000800017f */
[----:B-1----:R-:W-:Y:S05]  /*b1f0*/  @!P0 NANOSLEEP.SYNCS 0x989680 ;  /* 0x009896800000895d */ /* 0x002fea0003900000 */
[----:B------:R-:W1:Y:S02]  /*b200*/  @!P0 SYNCS.PHASECHK.TRANS64 P0, [R9+URZ], R4 ;  /* 0x00000004090085a7 */ /* 0x000e64000800007f */
[----:B-1----:R-:W-:Y:S05]  /*b210*/  @!P0 BRA `(.L_x_136) ;  /* 0xfffffffc00f08947 */ /* 0x002fea000383ffff */
[----:B------:R-:W-:Y:S05]  /*b220*/  BRA `(.L_x_146) ;  /* 0xfffffffc003c7947 */ /* 0x000fea000383ffff */
.L_x_147:
[----:B------:R-:W-:-:S00]  /*b230*/  BRA `(.L_x_147) ;  /* 0xfffffffc00fc7947 */ /* 0x000fc0000383ffff */
[----:B------:R-:W-:-:S00]  /*b240*/  NOP ;  /* 0x0000000000007918 */ /* 0x000fc00000000000 */
        /* <DEDUP_REMOVED lines=11> */
.L_x_148:


//--------------------- .nv.global.init           --------------------------
	.section	.nv.global.init,"aw",@progbits
.nv.global.init:
	.type		$str$22,@object
	.size		$str$22,($str$23 - $str$22)
$str$22:
        /*0000*/ 	.byte	0x6b, 0x5f, 0x74, 0x69, 0x6c, 0x65, 0x5f, 0x63, 0x6f, 0x75, 0x6e, 0x74, 0x20, 0x3e, 0x3d, 0x20
        /*0010*/ 	.byte	0x31, 0x00
	.type		$str$23,@object
	.size		$str$23,(__unnamed_1 - $str$23)
$str$23:
        /*0012*/ 	.byte	0x2f, 0x74, 0x6d, 0x70, 0x2f, 0x63, 0x75, 0x74, 0x6c, 0x61, 0x73, 0x73, 0x5f, 0x73, 0x77, 0x65
        /*0022*/ 	.byte	0x65, 0x70, 0x5f, 0x73, 0x72, 0x63, 0x2f, 0x69, 0x6e, 0x63, 0x6c, 0x75, 0x64, 0x65, 0x2f, 0x63
        /*0032*/ 	.byte	0x75, 0x74, 0x6c, 0x61, 0x73, 0x73, 0x2f, 0x67, 0x65, 0x6d, 0x6d, 0x2f, 0x63, 0x6f, 0x6c, 0x6c
        /*0042*/ 	.byte	0x65, 0x63, 0x74, 0x69, 0x76, 0x65, 0x2f, 0x73, 0x6d, 0x39, 0x30, 0x5f, 0x6d, 0x6d, 0x61, 0x5f
        /*0052*/ 	.byte	0x74, 0x6d, 0x61, 0x5f, 0x67, 0x6d, 0x6d, 0x61, 0x5f, 0x73, 0x73, 0x5f, 0x77, 0x61, 0x72, 0x70
        /*0062*/ 	.byte	0x73, 0x70, 0x65, 0x63, 0x69, 0x61, 0x6c, 0x69, 0x7a, 0x65, 0x64, 0x2e, 0x68, 0x70, 0x70, 0x00
	.type		__unnamed_1,@object
	.size		__unnamed_1,(.L_0 - __unnamed_1)
__unnamed_1:
        /*0072*/ 	.byte	0x76, 0x6f, 0x69, 0x64, 0x20, 0x63, 0x75, 0x74, 0x6c, 0x61, 0x73, 0x73, 0x3a, 0x3a, 0x67, 0x65
        /* <DEDUP_REMOVED lines=172> */
        /*0b42*/ 	.byte	0x5d, 0x00
.L_0:


//--------------------- .nv.shared._ZN7cutlass13device_kernelINS_4gemm6kernel13GemmUniversalIN4cute5tupleIJiiiiEEENS1_10collective13CollectiveMmaINS1_34MainloopSm90TmaGmmaWarpSpecializedILi3ENS5_IJNS4_1CILi1EEESB_SB_EEENS1_35KernelTmaWarpSpecializedCooperativeEEENS5_IJNSA_ILi512EEENSA_ILi48EEENSA_ILi128EEEEEEaNS5_IJlSB_lEEEaSJ_NS4_8TiledMMAINS4_8MMA_AtomIJNS4_4SM904GMMA26MMA_64x16x32_S32S8S8_SS_TNEEEENS4_6LayoutINS5_IJNSA_ILi2EEESB_SB_EEENS5_IJSB_NSA_ILi0EEEST_EEEEENS5_IJNS4_10UnderscoreESW_SW_EEEEENS4_13SM90_TMA_LOADENS4_14ComposedLayoutINS4_7SwizzleILi3ELi4ELi3EEENS4_18smem_ptr_flag_bitsILi8EEENSQ_INS5_IJNSA_ILi8EEESH_EEENS5_IJSH_SB_EEEEEEEvNS4_8identityESZ_S19_vS1A_EENS_8epilogue10collective6detail29Sm90TmaWarpSpecializedAdapterINS1D_15DefaultEpilogueIaSJ_SJ_NS1C_6thread17LinearCombinationIaLi1EiiLNS1H_9ScaleType4KindE0ELNS_15FloatRoundStyleE2EaEENS1_15EpilogueDefaultEEEEEvvEEEEvNT_6ParamsE --------------------------
	.section	.nv.shared._ZN7cutlass13device_kernelINS_4gemm6kernel13GemmUniversalIN4cute5tupleIJiiiiEEENS1_10collective13CollectiveMmaINS1_34MainloopSm90TmaGmmaWarpSpecializedILi3ENS5_IJNS4_1CILi1EEESB_SB_EEENS1_35KernelTmaWarpSpecializedCooperativeEEENS5_IJNSA_ILi512EEENSA_ILi48EEENSA_ILi128EEEEEEaNS5_IJlSB_lEEEaSJ_NS4_8TiledMMAINS4_8MMA_AtomIJNS4_4SM904GMMA26MMA_64x16x32_S32S8S8_SS_TNEEEENS4_6LayoutINS5_IJNSA_ILi2EEESB_SB_EEENS5_IJSB_NSA_ILi0EEEST_EEEEENS5_IJNS4_10UnderscoreESW_SW_EEEEENS4_13SM90_TMA_LOADENS4_14ComposedLayoutINS4_7SwizzleILi3ELi4ELi3EEENS4_18smem_ptr_flag_bitsILi8EEENSQ_INS5_IJNSA_ILi8EEESH_EEENS5_IJSH_SB_EEEEEEEvNS4_8identityESZ_S19_vS1A_EENS_8epilogue10collective6detail29Sm90TmaWarpSpecializedAdapterINS1D_15DefaultEpilogueIaSJ_SJ_NS1C_6thread17LinearCombinationIaLi1EiiLNS1H_9ScaleType4KindE0ELNS_15FloatRoundStyleE2EaEENS1_15EpilogueDefaultEEEEEvvEEEEvNT_6ParamsE,"aw",@nobits
	.sectionflags	@""
	.align	16
	.zero		1024


//--------------------- .nv.shared.reserved.0     --------------------------
	.section	.nv.shared.reserved.0,"aw",@nobits
	.weak		__nv_reservedSMEM_offset_0_alias
	.size		__nv_reservedSMEM_offset_0_alias, 0, 0
	.other		__nv_reservedSMEM_offset_0_alias,@"STO_CUDA_RESERVED_SHARED STV_DEFAULT"
__nv_reservedSMEM_offset_0_alias:
	.zero		0


//--------------------- .nv.global                --------------------------
	.section	.nv.global,"aw",@nobits
.nv.global:
	.type		_ZN40_INTERNAL_389c064f_4_k_cu_c16a841a_158864cute1_E,@object
	.size		_ZN40_INTERNAL_389c064f_4_k_cu_c16a841a_158864cute1_E,(_ZN40_INTERNAL_389c064f_4_k_cu_c16a841a_158864cuda3std3__45__cpo6cbeginE - _ZN40_INTERNAL_389c064f_4_k_cu_c16a841a_158864cute1_E)
_ZN40_INTERNAL_389c064f_4_k_cu_c16a841a_158864cute1_E:
	.zero		1
	.type		_ZN40_INTERNAL_389c064f_4_k_cu_c16a841a_158864cuda3std3__45__cpo6cbeginE,@object
	.size		_ZN40_INTERNAL_389c064f_4_k_cu_c16a841a_158864cuda3std3__45__cpo6cbeginE,(_ZN40_INTERNAL_389c064f_4_k_cu_c16a841a_158864cuda3std3__48in_placeE - _ZN40_INTERNAL_389c064f_4_k_cu_c16a841a_158864cuda3std3__45__cpo6cbeginE)
_ZN40_INTERNAL_389c064f_4_k_cu_c16a841a_158864cuda3std3__45__cpo6cbeginE:
	.zero		1
	.type		_ZN40_INTERNAL_389c064f_4_k_cu_c16a841a_158864cuda3std3__48in_placeE,@object
	.size		_ZN40_INTERNAL_389c064f_4_k_cu_c16a841a_158864cuda3std3__48in_placeE,(_ZN40_INTERNAL_389c064f_4_k_cu_c16a841a_158864cuda3std6ranges3__45__cpo9iter_moveE - _ZN40_INTERNAL_389c064f_4_k_cu_c16a841a_158864cuda3std3__48in_placeE)
_ZN40_INTERNAL_389c064f_4_k_cu_c16a841a_158864cuda3std3__48in_placeE:
	.zero		1
	.type		_ZN40_INTERNAL_389c064f_4_k_cu_c16a841a_158864cuda3std6ranges3__45__cpo9iter_moveE,@object
	.size		_ZN40_INTERNAL_389c064f_4_k_cu_c16a841a_158864cuda3std6ranges3__45__cpo9iter_moveE,(_ZN40_INTERNAL_389c064f_4_k_cu_c16a841a_158864cuda3std3__45__cpo5beginE - _ZN40_INTERNAL_389c064f_4_k_cu_c16a841a_158864cuda3std6ranges3__45__cpo9iter_moveE)
_ZN40_INTERNAL_389c064f_4_k_cu_c16a841a_158864cuda3std6ranges3__45__cpo9iter_moveE:
	.zero		1
	.type		_ZN40_INTERNAL_389c064f_4_k_cu_c16a841a_158864cuda3std3__45__cpo5beginE,@object
	.size		_ZN40_INTERNAL_389c064f_4_k_cu_c16a841a_158864cuda3std3__45__cpo5beginE,(_ZN40_INTERNAL_389c064f_4_k_cu_c16a841a_158864cuda3std3__442_GLOBAL__N__389c064f_4_k_cu_c16a841a_158866ignoreE - _ZN40_INTERNAL_389c064f_4_k_cu_c16a841a_158864cuda3std3__45__cpo5beginE)
_ZN40_INTERNAL_389c064f_4_k_cu_c16a841a_158864cuda3std3__45__cpo5beginE:
	.zero		1
	.type		_ZN40_INTERNAL_389c064f_4_k_cu_c16a841a_158864cuda3std3__442_GLOBAL__N__389c064f_4_k_cu_c16a841a_158866ignoreE,@object
	.size		_ZN40_INTERNAL_389c064f_4_k_cu_c16a841a_158864cuda3std3__442_GLOBAL__N__389c064f_4_k_cu_c16a841a_158866ignoreE,(_ZN40_INTERNAL_389c064f_4_k_cu_c16a841a_158864cute7productE - _ZN40_INTERNAL_389c064f_4_k_cu_c16a841a_158864cuda3std3__442_GLOBAL__N__389c064f_4_k_cu_c16a841a_158866ignoreE)
_ZN40_INTERNAL_389c064f_4_k_cu_c16a841a_158864cuda3std3__442_GLOBAL__N__389c064f_4_k_cu_c16a841a_158866ignoreE:
	.zero		1
	.type		_ZN40_INTERNAL_389c064f_4_k_cu_c16a841a_158864cute7productE,@object
	.size		_ZN40_INTERNAL_389c064f_4_k_cu_c16a841a_158864cute7productE,(_ZN40_INTERNAL_389c064f_4_k_cu_c16a841a_158864cuda3std3__45__cpo3endE - _ZN40_INTERNAL_389c064f_4_k_cu_c16a841a_158864cute7productE)
_ZN40_INTERNAL_389c064f_4_k_cu_c16a841a_158864cute7productE:
	.zero		1
	.type		_ZN40_INTERNAL_389c064f_4_k_cu_c16a841a_158864cuda3std3__45__cpo3endE,@object
	.size		_ZN40_INTERNAL_389c064f_4_k_cu_c16a841a_158864cuda3std3__45__cpo3endE,(_ZN40_INTERNAL_389c064f_4_k_cu_c16a841a_158864cuda3std3__419piecewise_constructE - _ZN40_INTERNAL_389c064f_4_k_cu_c16a841a_158864cuda3std3__45__cpo3endE)
_ZN40_INTERNAL_389c064f_4_k_cu_c16a841a_158864cuda3std3__45__cpo3endE:
	.zero		1
	.type		_ZN40_INTERNAL_389c064f_4_k_cu_c16a841a_158864cuda3std3__419piecewise_constructE,@object
	.size		_ZN40_INTERNAL_389c064f_4_k_cu_c16a841a_158864cuda3std3__419piecewise_constructE,(_ZN40_INTERNAL_389c064f_4_k_cu_c16a841a_158864cuda3std3__45__cpo4cendE - _ZN40_INTERNAL_389c064f_4_k_cu_c16a841a_158864cuda3std3__419piecewise_constructE)
_ZN40_INTERNAL_389c064f_4_k_cu_c16a841a_158864cuda3std3__419piecewise_constructE:
	.zero		1
	.type		_ZN40_INTERNAL_389c064f_4_k_cu_c16a841a_158864cuda3std3__45__cpo4cendE,@object
	.size		_ZN40_INTERNAL_389c064f_4_k_cu_c16a841a_158864cuda3std3__45__cpo4cendE,(_ZN40_INTERNAL_389c064f_4_k_cu_c16a841a_158864cuda3std6ranges3__45__cpo4swapE - _ZN40_INTERNAL_389c064f_4_k_cu_c16a841a_158864cuda3std3__45__cpo4cendE)
_ZN40_INTERNAL_389c064f_4_k_cu_c16a841a_158864cuda3std3__45__cpo4cendE:
	.zero		1
	.type		_ZN40_INTERNAL_389c064f_4_k_cu_c16a841a_158864cuda3std6ranges3__45__cpo4swapE,@object
	.size		_ZN40_INTERNAL_389c064f_4_k_cu_c16a841a_158864cuda3std6ranges3__45__cpo4swapE,(.L_8 - _ZN40_INTERNAL_389c064f_4_k_cu_c16a841a_158864cuda3std6ranges3__45__cpo4swapE)
_ZN40_INTERNAL_389c064f_4_k_cu_c16a841a_158864cuda3std6ranges3__45__cpo4swapE:
	.zero		1
.L_8:


//--------------------- .nv.constant0._ZN7cutlass13device_kernelINS_4gemm6kernel13GemmUniversalIN4cute5tupleIJiiiiEEENS1_10collective13CollectiveMmaINS1_34MainloopSm90TmaGmmaWarpSpecializedILi3ENS5_IJNS4_1CILi1EEESB_SB_EEENS1_35KernelTmaWarpSpecializedCooperativeEEENS5_IJNSA_ILi512EEENSA_ILi48EEENSA_ILi128EEEEEEaNS5_IJlSB_lEEEaSJ_NS4_8TiledMMAINS4_8MMA_AtomIJNS4_4SM904GMMA26MMA_64x16x32_S32S8S8_SS_TNEEEENS4_6LayoutINS5_IJNSA_ILi2EEESB_SB_EEENS5_IJSB_NSA_ILi0EEEST_EEEEENS5_IJNS4_10UnderscoreESW_SW_EEEEENS4_13SM90_TMA_LOADENS4_14ComposedLayoutINS4_7SwizzleILi3ELi4ELi3EEENS4_18smem_ptr_flag_bitsILi8EEENSQ_INS5_IJNSA_ILi8EEESH_EEENS5_IJSH_SB_EEEEEEEvNS4_8identityESZ_S19_vS1A_EENS_8epilogue10collective6detail29Sm90TmaWarpSpecializedAdapterINS1D_15DefaultEpilogueIaSJ_SJ_NS1C_6thread17LinearCombinationIaLi1EiiLNS1H_9ScaleType4KindE0ELNS_15FloatRoundStyleE2EaEENS1_15EpilogueDefaultEEEEEvvEEEEvNT_6ParamsE --------------------------
	.section	.nv.constant0._ZN7cutlass13device_kernelINS_4gemm6kernel13GemmUniversalIN4cute5tupleIJiiiiEEENS1_10collective13CollectiveMmaINS1_34MainloopSm90TmaGmmaWarpSpecializedILi3ENS5_IJNS4_1CILi1EEESB_SB_EEENS1_35KernelTmaWarpSpecializedCooperativeEEENS5_IJNSA_ILi512EEENSA_ILi48EEENSA_ILi128EEEEEEaNS5_IJlSB_lEEEaSJ_NS4_8TiledMMAINS4_8MMA_AtomIJNS4_4SM904GMMA26MMA_64x16x32_S32S8S8_SS_TNEEEENS4_6LayoutINS5_IJNSA_ILi2EEESB_SB_EEENS5_IJSB_NSA_ILi0EEEST_EEEEENS5_IJNS4_10UnderscoreESW_SW_EEEEENS4_13SM90_TMA_LOADENS4_14ComposedLayoutINS4_7SwizzleILi3ELi4ELi3EEENS4_18smem_ptr_flag_bitsILi8EEENSQ_INS5_IJNSA_ILi8EEESH_EEENS5_IJSH_SB_EEEEEEEvNS4_8identityESZ_S19_vS1A_EENS_8epilogue10collective6detail29Sm90TmaWarpSpecializedAdapterINS1D_15DefaultEpilogueIaSJ_SJ_NS1C_6thread17LinearCombinationIaLi1EiiLNS1H_9ScaleType4KindE0ELNS_15FloatRoundStyleE2EaEENS1_15EpilogueDefaultEEEEEvvEEEEvNT_6ParamsE,"a",@progbits
	.sectionflags	@""
	.align	4
.nv.constant0._ZN7cutlass13device_kernelINS_4gemm6kernel13GemmUniversalIN4cute5tupleIJiiiiEEENS1_10collective13CollectiveMmaINS1_34MainloopSm90TmaGmmaWarpSpecializedILi3ENS5_IJNS4_1CILi1EEESB_SB_EEENS1_35KernelTmaWarpSpecializedCooperativeEEENS5_IJNSA_ILi512EEENSA_ILi48EEENSA_ILi128EEEEEEaNS5_IJlSB_lEEEaSJ_NS4_8TiledMMAINS4_8MMA_AtomIJNS4_4SM904GMMA26MMA_64x16x32_S32S8S8_SS_TNEEEENS4_6LayoutINS5_IJNSA_ILi2EEESB_SB_EEENS5_IJSB_NSA_ILi0EEEST_EEEEENS5_IJNS4_10UnderscoreESW_SW_EEEEENS4_13SM90_TMA_LOADENS4_14ComposedLayoutINS4_7SwizzleILi3ELi4ELi3EEENS4_18smem_ptr_flag_bitsILi8EEENSQ_INS5_IJNSA_ILi8EEESH_EEENS5_IJSH_SB_EEEEEEEvNS4_8identityESZ_S19_vS1A_EENS_8epilogue10collective6detail29Sm90TmaWarpSpecializedAdapterINS1D_15DefaultEpilogueIaSJ_SJ_NS1C_6thread17LinearCombinationIaLi1EiiLNS1H_9ScaleType4KindE0ELNS_15FloatRoundStyleE2EaEENS1_15EpilogueDefaultEEEEEvvEEEEvNT_6ParamsE:
	.zero		1664


//--------------------- SYMBOLS --------------------------

	.type		.nv.reservedSmem.offset0,@object
	.size		.nv.reservedSmem.offset0,0x4
	.type		__assertfail,@function
